//
// Generated by NVIDIA NVVM Compiler
//
// Compiler Build ID: CL-36424714
// Cuda compilation tools, release 13.0, V13.0.88
// Based on NVVM 20.0.0
//

.version 9.0
.target sm_100
.address_size 64

	// .globl	_Z11kernelBombaPiiii
.global .align 4 .b8 precalc_xorwow_matrix[102400];
.global .align 4 .b8 precalc_xorwow_offset_matrix[102400];
.global .align 4 .b8 mrg32k3aM1[2304];
.global .align 4 .b8 mrg32k3aM2[2304];
.global .align 4 .b8 mrg32k3aM1SubSeq[2016];
.global .align 4 .b8 mrg32k3aM2SubSeq[2016];
.global .align 4 .b8 mrg32k3aM1Seq[2304];
.global .align 4 .b8 mrg32k3aM2Seq[2304];
.const .align 8 .b8 __cr_lgamma_table[72];

.visible .entry _Z11kernelBombaPiiii(
	.param .u64 .ptr .align 1 _Z11kernelBombaPiiii_param_0,
	.param .u32 _Z11kernelBombaPiiii_param_1,
	.param .u32 _Z11kernelBombaPiiii_param_2,
	.param .u32 _Z11kernelBombaPiiii_param_3
)
{
	.reg .pred 	%p<12>;
	.reg .b32 	%r<20>;
	.reg .b64 	%rd<7>;

	ld.param.u64 	%rd2, [_Z11kernelBombaPiiii_param_0];
	ld.param.u32 	%r4, [_Z11kernelBombaPiiii_param_1];
	ld.param.u32 	%r5, [_Z11kernelBombaPiiii_param_2];
	ld.param.u32 	%r6, [_Z11kernelBombaPiiii_param_3];
	cvta.to.global.u64 	%rd1, %rd2;
	mov.u32 	%r7, %ctaid.x;
	mov.u32 	%r8, %ntid.x;
	mov.u32 	%r9, %tid.x;
	mad.lo.s32 	%r1, %r7, %r8, %r9;
	mov.u32 	%r10, %ctaid.y;
	mov.u32 	%r11, %ntid.y;
	mov.u32 	%r12, %tid.y;
	mad.lo.s32 	%r2, %r10, %r11, %r12;
	div.s32 	%r13, %r6, %r5;
	mul.lo.s32 	%r3, %r13, %r5;
	setp.eq.s32 	%p1, %r13, %r2;
	@%p1 bra 	$L__BB0_2;
	sub.s32 	%r14, %r6, %r3;
	setp.ne.s32 	%p2, %r14, %r1;
	setp.eq.s32 	%p3, %r2, 0;
	or.pred  	%p4, %p3, %p2;
	setp.ge.s32 	%p5, %r2, %r4;
	or.pred  	%p6, %p5, %p4;
	setp.lt.s32 	%p7, %r1, 1;
	or.pred  	%p8, %p7, %p6;
	setp.ge.s32 	%p9, %r1, %r5;
	or.pred  	%p10, %p9, %p8;
	@%p10 bra 	$L__BB0_3;
$L__BB0_2:
	mad.lo.s32 	%r15, %r5, %r2, %r1;
	setp.gt.s32 	%p11, %r5, %r4;
	mad.lo.s32 	%r16, %r4, %r1, %r2;
	selp.b32 	%r17, %r15, %r16, %p11;
	mul.wide.s32 	%rd3, %r17, 4;
	add.s64 	%rd4, %rd1, %rd3;
	mov.b32 	%r18, -1;
	st.global.u32 	[%rd4], %r18;
$L__BB0_3:
	mul.wide.s32 	%rd5, %r6, 4;
	add.s64 	%rd6, %rd1, %rd5;
	mov.b32 	%r19, -1;
	st.global.u32 	[%rd6], %r19;
	ret;

}
	// .globl	_Z9kernelTNTPiiii
.visible .entry _Z9kernelTNTPiiii(
	.param .u64 .ptr .align 1 _Z9kernelTNTPiiii_param_0,
	.param .u32 _Z9kernelTNTPiiii_param_1,
	.param .u32 _Z9kernelTNTPiiii_param_2,
	.param .u32 _Z9kernelTNTPiiii_param_3
)
{
	.reg .pred 	%p<19>;
	.reg .b32 	%r<26>;
	.reg .b64 	%rd<7>;

	ld.param.u64 	%rd2, [_Z9kernelTNTPiiii_param_0];
	ld.param.u32 	%r5, [_Z9kernelTNTPiiii_param_1];
	ld.param.u32 	%r6, [_Z9kernelTNTPiiii_param_2];
	ld.param.u32 	%r7, [_Z9kernelTNTPiiii_param_3];
	cvta.to.global.u64 	%rd1, %rd2;
	mov.u32 	%r8, %ctaid.x;
	mov.u32 	%r9, %ntid.x;
	mov.u32 	%r10, %tid.x;
	mad.lo.s32 	%r1, %r8, %r9, %r10;
	mov.u32 	%r11, %ctaid.y;
	mov.u32 	%r12, %ntid.y;
	mov.u32 	%r13, %tid.y;
	mad.lo.s32 	%r2, %r11, %r12, %r13;
	mad.lo.s32 	%r14, %r5, %r1, %r2;
	setp.gt.s32 	%p3, %r6, %r5;
	mad.lo.s32 	%r15, %r6, %r2, %r1;
	selp.b32 	%r3, %r15, %r14, %p3;
	setp.le.s32 	%p4, %r5, %r2;
	setp.le.s32 	%p5, %r6, %r1;
	or.pred  	%p6, %p4, %p5;
	@%p6 bra 	$L__BB1_5;
	div.s32 	%r16, %r7, %r6;
	mul.lo.s32 	%r18, %r16, %r6;
	sub.s32 	%r4, %r7, %r18;
	add.s32 	%r19, %r16, 4;
	add.s32 	%r20, %r16, -4;
	setp.gt.s32 	%p8, %r20, %r2;
	setp.gt.s32 	%p9, %r2, %r19;
	mov.pred 	%p18, 0;
	or.pred  	%p10, %p8, %p9;
	@%p10 bra 	$L__BB1_3;
	add.s32 	%r21, %r4, -4;
	setp.le.s32 	%p18, %r21, %r1;
$L__BB1_3:
	add.s32 	%r22, %r4, 4;
	setp.gt.s32 	%p11, %r1, %r22;
	not.pred 	%p12, %p18;
	or.pred  	%p13, %p12, %p11;
	setp.lt.s32 	%p14, %r1, 0;
	or.pred  	%p15, %p14, %p13;
	mul.lo.s32 	%r23, %r6, %r5;
	setp.ge.s32 	%p16, %r3, %r23;
	or.pred  	%p17, %p15, %p16;
	@%p17 bra 	$L__BB1_5;
	mul.wide.s32 	%rd3, %r3, 4;
	add.s64 	%rd4, %rd1, %rd3;
	mov.b32 	%r24, -1;
	st.global.u32 	[%rd4], %r24;
$L__BB1_5:
	mul.wide.s32 	%rd5, %r7, 4;
	add.s64 	%rd6, %rd1, %rd5;
	mov.b32 	%r25, -1;
	st.global.u32 	[%rd6], %r25;
	ret;

}
	// .globl	_Z18kernelRompeCabezasPiiiii
.visible .entry _Z18kernelRompeCabezasPiiiii(
	.param .u64 .ptr .align 1 _Z18kernelRompeCabezasPiiiii_param_0,
	.param .u32 _Z18kernelRompeCabezasPiiiii_param_1,
	.param .u32 _Z18kernelRompeCabezasPiiiii_param_2,
	.param .u32 _Z18kernelRompeCabezasPiiiii_param_3,
	.param .u32 _Z18kernelRompeCabezasPiiiii_param_4
)
{
	.reg .pred 	%p<8>;
	.reg .b32 	%r<20>;
	.reg .b64 	%rd<7>;

	ld.param.u64 	%rd3, [_Z18kernelRompeCabezasPiiiii_param_0];
	ld.param.u32 	%r2, [_Z18kernelRompeCabezasPiiiii_param_1];
	ld.param.u32 	%r3, [_Z18kernelRompeCabezasPiiiii_param_2];
	ld.param.u32 	%r4, [_Z18kernelRompeCabezasPiiiii_param_3];
	ld.param.u32 	%r5, [_Z18kernelRompeCabezasPiiiii_param_4];
	cvta.to.global.u64 	%rd1, %rd3;
	mov.u32 	%r6, %ctaid.x;
	mov.u32 	%r7, %ntid.x;
	mov.u32 	%r8, %tid.x;
	mad.lo.s32 	%r9, %r6, %r7, %r8;
	mov.u32 	%r10, %ctaid.y;
	mov.u32 	%r11, %ntid.y;
	mov.u32 	%r12, %tid.y;
	mad.lo.s32 	%r13, %r10, %r11, %r12;
	mad.lo.s32 	%r14, %r2, %r9, %r13;
	setp.gt.s32 	%p1, %r3, %r2;
	mad.lo.s32 	%r15, %r3, %r13, %r9;
	selp.b32 	%r1, %r15, %r14, %p1;
	setp.le.s32 	%p2, %r2, %r13;
	setp.le.s32 	%p3, %r3, %r9;
	or.pred  	%p4, %p2, %p3;
	@%p4 bra 	$L__BB2_3;
	mul.wide.s32 	%rd4, %r1, 4;
	add.s64 	%rd2, %rd1, %rd4;
	ld.global.u32 	%r16, [%rd2];
	setp.ne.s32 	%p5, %r16, %r4;
	mul.lo.s32 	%r17, %r3, %r2;
	setp.ge.s32 	%p6, %r1, %r17;
	or.pred  	%p7, %p5, %p6;
	@%p7 bra 	$L__BB2_3;
	mov.b32 	%r18, -1;
	st.global.u32 	[%rd2], %r18;
$L__BB2_3:
	mul.wide.s32 	%rd5, %r5, 4;
	add.s64 	%rd6, %rd1, %rd5;
	mov.b32 	%r19, -1;
	st.global.u32 	[%rd6], %r19;
	ret;

}
	// .globl	_Z20kernelGenerarTableroPiiiii
.visible .entry _Z20kernelGenerarTableroPiiiii(
	.param .u64 .ptr .align 1 _Z20kernelGenerarTableroPiiiii_param_0,
	.param .u32 _Z20kernelGenerarTableroPiiiii_param_1,
	.param .u32 _Z20kernelGenerarTableroPiiiii_param_2,
	.param .u32 _Z20kernelGenerarTableroPiiiii_param_3,
	.param .u32 _Z20kernelGenerarTableroPiiiii_param_4
)
{
	.local .align 8 .b8 	__local_depot3[48];
	.reg .b64 	%SP;
	.reg .b64 	%SPL;
	.reg .pred 	%p<68>;
	.reg .b32 	%r<1209>;
	.reg .b64 	%rd<27>;

	mov.u64 	%SPL, __local_depot3;
	ld.param.u64 	%rd10, [_Z20kernelGenerarTableroPiiiii_param_0];
	ld.param.u32 	%r541, [_Z20kernelGenerarTableroPiiiii_param_1];
	ld.param.u32 	%r542, [_Z20kernelGenerarTableroPiiiii_param_2];
	ld.param.u32 	%r543, [_Z20kernelGenerarTableroPiiiii_param_3];
	ld.param.u32 	%r544, [_Z20kernelGenerarTableroPiiiii_param_4];
	mov.u32 	%r545, %ctaid.x;
	mov.u32 	%r546, %ntid.x;
	mov.u32 	%r547, %tid.x;
	mad.lo.s32 	%r548, %r545, %r546, %r547;
	mov.u32 	%r549, %ctaid.y;
	mov.u32 	%r550, %ntid.y;
	mov.u32 	%r551, %tid.y;
	mad.lo.s32 	%r552, %r549, %r550, %r551;
	mad.lo.s32 	%r553, %r544, %r548, %r552;
	setp.gt.s32 	%p1, %r543, %r544;
	mad.lo.s32 	%r554, %r543, %r552, %r548;
	selp.b32 	%r1, %r554, %r553, %p1;
	setp.le.s32 	%p2, %r544, %r552;
	setp.le.s32 	%p3, %r543, %r548;
	or.pred  	%p4, %p3, %p2;
	@%p4 bra 	$L__BB3_117;
	add.u64 	%rd1, %SPL, 0;
	cvt.s64.s32 	%rd2, %r1;
	xor.b32  	%r555, %r541, -1429050551;
	mul.lo.s32 	%r556, %r555, 1099087573;
	setp.gt.s32 	%p5, %r541, -1;
	selp.b32 	%r557, -644748465, -1947113066, %p5;
	add.s32 	%r558, %r557, %r556;
	add.s32 	%r2, %r558, 6615241;
	add.s32 	%r945, %r556, 123456789;
	st.local.v2.u32 	[%rd1], {%r2, %r945};
	xor.b32  	%r559, %r556, 362436069;
	add.s32 	%r560, %r557, 521288629;
	st.local.v2.u32 	[%rd1+8], {%r559, %r560};
	xor.b32  	%r561, %r557, 88675123;
	add.s32 	%r941, %r556, 5783321;
	st.local.v2.u32 	[%rd1+16], {%r561, %r941};
	setp.eq.s32 	%p6, %r1, 0;
	@%p6 bra 	$L__BB3_116;
	mov.b32 	%r928, 0;
	mov.u64 	%rd13, precalc_xorwow_matrix;
	mov.u64 	%rd26, %rd2;
$L__BB3_3:
	mov.u64 	%rd3, %rd26;
	and.b64  	%rd4, %rd3, 3;
	setp.eq.s64 	%p7, %rd4, 0;
	@%p7 bra 	$L__BB3_115;
	mul.wide.u32 	%rd12, %r928, 3200;
	add.s64 	%rd5, %rd13, %rd12;
	mov.b32 	%r941, 0;
	mov.u32 	%r942, %r941;
	mov.u32 	%r943, %r941;
	mov.u32 	%r944, %r941;
	mov.u32 	%r945, %r941;
	mov.u32 	%r934, %r941;
$L__BB3_5:
	mul.wide.u32 	%rd14, %r934, 4;
	add.s64 	%rd15, %rd1, %rd14;
	ld.local.u32 	%r14, [%rd15+4];
	shl.b32 	%r15, %r934, 5;
	mov.b32 	%r940, 0;
$L__BB3_6:
	.pragma "nounroll";
	shr.u32 	%r565, %r14, %r940;
	and.b32  	%r566, %r565, 1;
	setp.eq.b32 	%p8, %r566, 1;
	not.pred 	%p9, %p8;
	add.s32 	%r567, %r15, %r940;
	mul.lo.s32 	%r568, %r567, 5;
	mul.wide.u32 	%rd16, %r568, 4;
	add.s64 	%rd6, %rd5, %rd16;
	@%p9 bra 	$L__BB3_8;
	ld.global.u32 	%r569, [%rd6];
	xor.b32  	%r945, %r945, %r569;
	ld.global.u32 	%r570, [%rd6+4];
	xor.b32  	%r944, %r944, %r570;
	ld.global.u32 	%r571, [%rd6+8];
	xor.b32  	%r943, %r943, %r571;
	ld.global.u32 	%r572, [%rd6+12];
	xor.b32  	%r942, %r942, %r572;
	ld.global.u32 	%r573, [%rd6+16];
	xor.b32  	%r941, %r941, %r573;
$L__BB3_8:
	and.b32  	%r575, %r565, 2;
	setp.eq.s32 	%p10, %r575, 0;
	@%p10 bra 	$L__BB3_10;
	ld.global.u32 	%r576, [%rd6+20];
	xor.b32  	%r945, %r945, %r576;
	ld.global.u32 	%r577, [%rd6+24];
	xor.b32  	%r944, %r944, %r577;
	ld.global.u32 	%r578, [%rd6+28];
	xor.b32  	%r943, %r943, %r578;
	ld.global.u32 	%r579, [%rd6+32];
	xor.b32  	%r942, %r942, %r579;
	ld.global.u32 	%r580, [%rd6+36];
	xor.b32  	%r941, %r941, %r580;
$L__BB3_10:
	and.b32  	%r582, %r565, 4;
	setp.eq.s32 	%p11, %r582, 0;
	@%p11 bra 	$L__BB3_12;
	ld.global.u32 	%r583, [%rd6+40];
	xor.b32  	%r945, %r945, %r583;
	ld.global.u32 	%r584, [%rd6+44];
	xor.b32  	%r944, %r944, %r584;
	ld.global.u32 	%r585, [%rd6+48];
	xor.b32  	%r943, %r943, %r585;
	ld.global.u32 	%r586, [%rd6+52];
	xor.b32  	%r942, %r942, %r586;
	ld.global.u32 	%r587, [%rd6+56];
	xor.b32  	%r941, %r941, %r587;
$L__BB3_12:
	and.b32  	%r589, %r565, 8;
	setp.eq.s32 	%p12, %r589, 0;
	@%p12 bra 	$L__BB3_14;
	ld.global.u32 	%r590, [%rd6+60];
	xor.b32  	%r945, %r945, %r590;
	ld.global.u32 	%r591, [%rd6+64];
	xor.b32  	%r944, %r944, %r591;
	ld.global.u32 	%r592, [%rd6+68];
	xor.b32  	%r943, %r943, %r592;
	ld.global.u32 	%r593, [%rd6+72];
	xor.b32  	%r942, %r942, %r593;
	ld.global.u32 	%r594, [%rd6+76];
	xor.b32  	%r941, %r941, %r594;
$L__BB3_14:
	and.b32  	%r596, %r565, 16;
	setp.eq.s32 	%p13, %r596, 0;
	@%p13 bra 	$L__BB3_16;
	ld.global.u32 	%r597, [%rd6+80];
	xor.b32  	%r945, %r945, %r597;
	ld.global.u32 	%r598, [%rd6+84];
	xor.b32  	%r944, %r944, %r598;
	ld.global.u32 	%r599, [%rd6+88];
	xor.b32  	%r943, %r943, %r599;
	ld.global.u32 	%r600, [%rd6+92];
	xor.b32  	%r942, %r942, %r600;
	ld.global.u32 	%r601, [%rd6+96];
	xor.b32  	%r941, %r941, %r601;
$L__BB3_16:
	and.b32  	%r603, %r565, 32;
	setp.eq.s32 	%p14, %r603, 0;
	@%p14 bra 	$L__BB3_18;
	ld.global.u32 	%r604, [%rd6+100];
	xor.b32  	%r945, %r945, %r604;
	ld.global.u32 	%r605, [%rd6+104];
	xor.b32  	%r944, %r944, %r605;
	ld.global.u32 	%r606, [%rd6+108];
	xor.b32  	%r943, %r943, %r606;
	ld.global.u32 	%r607, [%rd6+112];
	xor.b32  	%r942, %r942, %r607;
	ld.global.u32 	%r608, [%rd6+116];
	xor.b32  	%r941, %r941, %r608;
$L__BB3_18:
	and.b32  	%r610, %r565, 64;
	setp.eq.s32 	%p15, %r610, 0;
	@%p15 bra 	$L__BB3_20;
	ld.global.u32 	%r611, [%rd6+120];
	xor.b32  	%r945, %r945, %r611;
	ld.global.u32 	%r612, [%rd6+124];
	xor.b32  	%r944, %r944, %r612;
	ld.global.u32 	%r613, [%rd6+128];
	xor.b32  	%r943, %r943, %r613;
	ld.global.u32 	%r614, [%rd6+132];
	xor.b32  	%r942, %r942, %r614;
	ld.global.u32 	%r615, [%rd6+136];
	xor.b32  	%r941, %r941, %r615;
$L__BB3_20:
	and.b32  	%r617, %r565, 128;
	setp.eq.s32 	%p16, %r617, 0;
	@%p16 bra 	$L__BB3_22;
	ld.global.u32 	%r618, [%rd6+140];
	xor.b32  	%r945, %r945, %r618;
	ld.global.u32 	%r619, [%rd6+144];
	xor.b32  	%r944, %r944, %r619;
	ld.global.u32 	%r620, [%rd6+148];
	xor.b32  	%r943, %r943, %r620;
	ld.global.u32 	%r621, [%rd6+152];
	xor.b32  	%r942, %r942, %r621;
	ld.global.u32 	%r622, [%rd6+156];
	xor.b32  	%r941, %r941, %r622;
$L__BB3_22:
	and.b32  	%r624, %r565, 256;
	setp.eq.s32 	%p17, %r624, 0;
	@%p17 bra 	$L__BB3_24;
	ld.global.u32 	%r625, [%rd6+160];
	xor.b32  	%r945, %r945, %r625;
	ld.global.u32 	%r626, [%rd6+164];
	xor.b32  	%r944, %r944, %r626;
	ld.global.u32 	%r627, [%rd6+168];
	xor.b32  	%r943, %r943, %r627;
	ld.global.u32 	%r628, [%rd6+172];
	xor.b32  	%r942, %r942, %r628;
	ld.global.u32 	%r629, [%rd6+176];
	xor.b32  	%r941, %r941, %r629;
$L__BB3_24:
	and.b32  	%r631, %r565, 512;
	setp.eq.s32 	%p18, %r631, 0;
	@%p18 bra 	$L__BB3_26;
	ld.global.u32 	%r632, [%rd6+180];
	xor.b32  	%r945, %r945, %r632;
	ld.global.u32 	%r633, [%rd6+184];
	xor.b32  	%r944, %r944, %r633;
	ld.global.u32 	%r634, [%rd6+188];
	xor.b32  	%r943, %r943, %r634;
	ld.global.u32 	%r635, [%rd6+192];
	xor.b32  	%r942, %r942, %r635;
	ld.global.u32 	%r636, [%rd6+196];
	xor.b32  	%r941, %r941, %r636;
$L__BB3_26:
	and.b32  	%r638, %r565, 1024;
	setp.eq.s32 	%p19, %r638, 0;
	@%p19 bra 	$L__BB3_28;
	ld.global.u32 	%r639, [%rd6+200];
	xor.b32  	%r945, %r945, %r639;
	ld.global.u32 	%r640, [%rd6+204];
	xor.b32  	%r944, %r944, %r640;
	ld.global.u32 	%r641, [%rd6+208];
	xor.b32  	%r943, %r943, %r641;
	ld.global.u32 	%r642, [%rd6+212];
	xor.b32  	%r942, %r942, %r642;
	ld.global.u32 	%r643, [%rd6+216];
	xor.b32  	%r941, %r941, %r643;
$L__BB3_28:
	and.b32  	%r645, %r565, 2048;
	setp.eq.s32 	%p20, %r645, 0;
	@%p20 bra 	$L__BB3_30;
	ld.global.u32 	%r646, [%rd6+220];
	xor.b32  	%r945, %r945, %r646;
	ld.global.u32 	%r647, [%rd6+224];
	xor.b32  	%r944, %r944, %r647;
	ld.global.u32 	%r648, [%rd6+228];
	xor.b32  	%r943, %r943, %r648;
	ld.global.u32 	%r649, [%rd6+232];
	xor.b32  	%r942, %r942, %r649;
	ld.global.u32 	%r650, [%rd6+236];
	xor.b32  	%r941, %r941, %r650;
$L__BB3_30:
	and.b32  	%r652, %r565, 4096;
	setp.eq.s32 	%p21, %r652, 0;
	@%p21 bra 	$L__BB3_32;
	ld.global.u32 	%r653, [%rd6+240];
	xor.b32  	%r945, %r945, %r653;
	ld.global.u32 	%r654, [%rd6+244];
	xor.b32  	%r944, %r944, %r654;
	ld.global.u32 	%r655, [%rd6+248];
	xor.b32  	%r943, %r943, %r655;
	ld.global.u32 	%r656, [%rd6+252];
	xor.b32  	%r942, %r942, %r656;
	ld.global.u32 	%r657, [%rd6+256];
	xor.b32  	%r941, %r941, %r657;
$L__BB3_32:
	and.b32  	%r659, %r565, 8192;
	setp.eq.s32 	%p22, %r659, 0;
	@%p22 bra 	$L__BB3_34;
	ld.global.u32 	%r660, [%rd6+260];
	xor.b32  	%r945, %r945, %r660;
	ld.global.u32 	%r661, [%rd6+264];
	xor.b32  	%r944, %r944, %r661;
	ld.global.u32 	%r662, [%rd6+268];
	xor.b32  	%r943, %r943, %r662;
	ld.global.u32 	%r663, [%rd6+272];
	xor.b32  	%r942, %r942, %r663;
	ld.global.u32 	%r664, [%rd6+276];
	xor.b32  	%r941, %r941, %r664;
$L__BB3_34:
	and.b32  	%r666, %r565, 16384;
	setp.eq.s32 	%p23, %r666, 0;
	@%p23 bra 	$L__BB3_36;
	ld.global.u32 	%r667, [%rd6+280];
	xor.b32  	%r945, %r945, %r667;
	ld.global.u32 	%r668, [%rd6+284];
	xor.b32  	%r944, %r944, %r668;
	ld.global.u32 	%r669, [%rd6+288];
	xor.b32  	%r943, %r943, %r669;
	ld.global.u32 	%r670, [%rd6+292];
	xor.b32  	%r942, %r942, %r670;
	ld.global.u32 	%r671, [%rd6+296];
	xor.b32  	%r941, %r941, %r671;
$L__BB3_36:
	and.b32  	%r673, %r565, 32768;
	setp.eq.s32 	%p24, %r673, 0;
	@%p24 bra 	$L__BB3_38;
	ld.global.u32 	%r674, [%rd6+300];
	xor.b32  	%r945, %r945, %r674;
	ld.global.u32 	%r675, [%rd6+304];
	xor.b32  	%r944, %r944, %r675;
	ld.global.u32 	%r676, [%rd6+308];
	xor.b32  	%r943, %r943, %r676;
	ld.global.u32 	%r677, [%rd6+312];
	xor.b32  	%r942, %r942, %r677;
	ld.global.u32 	%r678, [%rd6+316];
	xor.b32  	%r941, %r941, %r678;
$L__BB3_38:
	add.s32 	%r940, %r940, 16;
	setp.ne.s32 	%p25, %r940, 32;
	@%p25 bra 	$L__BB3_6;
	mad.lo.s32 	%r679, %r934, -31, %r15;
	add.s32 	%r934, %r679, 1;
	setp.ne.s32 	%p26, %r934, 5;
	@%p26 bra 	$L__BB3_5;
	st.local.u32 	[%rd1+4], %r945;
	st.local.v2.u32 	[%rd1+8], {%r944, %r943};
	st.local.v2.u32 	[%rd1+16], {%r942, %r941};
	setp.eq.s64 	%p27, %rd4, 1;
	@%p27 bra 	$L__BB3_115;
	mov.b32 	%r941, 0;
	mov.u32 	%r1034, %r941;
	mov.u32 	%r1035, %r941;
	mov.u32 	%r1036, %r941;
	mov.u32 	%r945, %r941;
	mov.u32 	%r1026, %r941;
$L__BB3_42:
	mul.wide.u32 	%rd17, %r1026, 4;
	add.s64 	%rd18, %rd1, %rd17;
	ld.local.u32 	%r190, [%rd18+4];
	shl.b32 	%r191, %r1026, 5;
	mov.b32 	%r1032, 0;
$L__BB3_43:
	.pragma "nounroll";
	shr.u32 	%r682, %r190, %r1032;
	and.b32  	%r683, %r682, 1;
	setp.eq.b32 	%p28, %r683, 1;
	not.pred 	%p29, %p28;
	add.s32 	%r684, %r191, %r1032;
	mul.lo.s32 	%r685, %r684, 5;
	mul.wide.u32 	%rd19, %r685, 4;
	add.s64 	%rd7, %rd5, %rd19;
	@%p29 bra 	$L__BB3_45;
	ld.global.u32 	%r686, [%rd7];
	xor.b32  	%r945, %r945, %r686;
	ld.global.u32 	%r687, [%rd7+4];
	xor.b32  	%r1036, %r1036, %r687;
	ld.global.u32 	%r688, [%rd7+8];
	xor.b32  	%r1035, %r1035, %r688;
	ld.global.u32 	%r689, [%rd7+12];
	xor.b32  	%r1034, %r1034, %r689;
	ld.global.u32 	%r690, [%rd7+16];
	xor.b32  	%r941, %r941, %r690;
$L__BB3_45:
	and.b32  	%r692, %r682, 2;
	setp.eq.s32 	%p30, %r692, 0;
	@%p30 bra 	$L__BB3_47;
	ld.global.u32 	%r693, [%rd7+20];
	xor.b32  	%r945, %r945, %r693;
	ld.global.u32 	%r694, [%rd7+24];
	xor.b32  	%r1036, %r1036, %r694;
	ld.global.u32 	%r695, [%rd7+28];
	xor.b32  	%r1035, %r1035, %r695;
	ld.global.u32 	%r696, [%rd7+32];
	xor.b32  	%r1034, %r1034, %r696;
	ld.global.u32 	%r697, [%rd7+36];
	xor.b32  	%r941, %r941, %r697;
$L__BB3_47:
	and.b32  	%r699, %r682, 4;
	setp.eq.s32 	%p31, %r699, 0;
	@%p31 bra 	$L__BB3_49;
	ld.global.u32 	%r700, [%rd7+40];
	xor.b32  	%r945, %r945, %r700;
	ld.global.u32 	%r701, [%rd7+44];
	xor.b32  	%r1036, %r1036, %r701;
	ld.global.u32 	%r702, [%rd7+48];
	xor.b32  	%r1035, %r1035, %r702;
	ld.global.u32 	%r703, [%rd7+52];
	xor.b32  	%r1034, %r1034, %r703;
	ld.global.u32 	%r704, [%rd7+56];
	xor.b32  	%r941, %r941, %r704;
$L__BB3_49:
	and.b32  	%r706, %r682, 8;
	setp.eq.s32 	%p32, %r706, 0;
	@%p32 bra 	$L__BB3_51;
	ld.global.u32 	%r707, [%rd7+60];
	xor.b32  	%r945, %r945, %r707;
	ld.global.u32 	%r708, [%rd7+64];
	xor.b32  	%r1036, %r1036, %r708;
	ld.global.u32 	%r709, [%rd7+68];
	xor.b32  	%r1035, %r1035, %r709;
	ld.global.u32 	%r710, [%rd7+72];
	xor.b32  	%r1034, %r1034, %r710;
	ld.global.u32 	%r711, [%rd7+76];
	xor.b32  	%r941, %r941, %r711;
$L__BB3_51:
	and.b32  	%r713, %r682, 16;
	setp.eq.s32 	%p33, %r713, 0;
	@%p33 bra 	$L__BB3_53;
	ld.global.u32 	%r714, [%rd7+80];
	xor.b32  	%r945, %r945, %r714;
	ld.global.u32 	%r715, [%rd7+84];
	xor.b32  	%r1036, %r1036, %r715;
	ld.global.u32 	%r716, [%rd7+88];
	xor.b32  	%r1035, %r1035, %r716;
	ld.global.u32 	%r717, [%rd7+92];
	xor.b32  	%r1034, %r1034, %r717;
	ld.global.u32 	%r718, [%rd7+96];
	xor.b32  	%r941, %r941, %r718;
$L__BB3_53:
	and.b32  	%r720, %r682, 32;
	setp.eq.s32 	%p34, %r720, 0;
	@%p34 bra 	$L__BB3_55;
	ld.global.u32 	%r721, [%rd7+100];
	xor.b32  	%r945, %r945, %r721;
	ld.global.u32 	%r722, [%rd7+104];
	xor.b32  	%r1036, %r1036, %r722;
	ld.global.u32 	%r723, [%rd7+108];
	xor.b32  	%r1035, %r1035, %r723;
	ld.global.u32 	%r724, [%rd7+112];
	xor.b32  	%r1034, %r1034, %r724;
	ld.global.u32 	%r725, [%rd7+116];
	xor.b32  	%r941, %r941, %r725;
$L__BB3_55:
	and.b32  	%r727, %r682, 64;
	setp.eq.s32 	%p35, %r727, 0;
	@%p35 bra 	$L__BB3_57;
	ld.global.u32 	%r728, [%rd7+120];
	xor.b32  	%r945, %r945, %r728;
	ld.global.u32 	%r729, [%rd7+124];
	xor.b32  	%r1036, %r1036, %r729;
	ld.global.u32 	%r730, [%rd7+128];
	xor.b32  	%r1035, %r1035, %r730;
	ld.global.u32 	%r731, [%rd7+132];
	xor.b32  	%r1034, %r1034, %r731;
	ld.global.u32 	%r732, [%rd7+136];
	xor.b32  	%r941, %r941, %r732;
$L__BB3_57:
	and.b32  	%r734, %r682, 128;
	setp.eq.s32 	%p36, %r734, 0;
	@%p36 bra 	$L__BB3_59;
	ld.global.u32 	%r735, [%rd7+140];
	xor.b32  	%r945, %r945, %r735;
	ld.global.u32 	%r736, [%rd7+144];
	xor.b32  	%r1036, %r1036, %r736;
	ld.global.u32 	%r737, [%rd7+148];
	xor.b32  	%r1035, %r1035, %r737;
	ld.global.u32 	%r738, [%rd7+152];
	xor.b32  	%r1034, %r1034, %r738;
	ld.global.u32 	%r739, [%rd7+156];
	xor.b32  	%r941, %r941, %r739;
$L__BB3_59:
	and.b32  	%r741, %r682, 256;
	setp.eq.s32 	%p37, %r741, 0;
	@%p37 bra 	$L__BB3_61;
	ld.global.u32 	%r742, [%rd7+160];
	xor.b32  	%r945, %r945, %r742;
	ld.global.u32 	%r743, [%rd7+164];
	xor.b32  	%r1036, %r1036, %r743;
	ld.global.u32 	%r744, [%rd7+168];
	xor.b32  	%r1035, %r1035, %r744;
	ld.global.u32 	%r745, [%rd7+172];
	xor.b32  	%r1034, %r1034, %r745;
	ld.global.u32 	%r746, [%rd7+176];
	xor.b32  	%r941, %r941, %r746;
$L__BB3_61:
	and.b32  	%r748, %r682, 512;
	setp.eq.s32 	%p38, %r748, 0;
	@%p38 bra 	$L__BB3_63;
	ld.global.u32 	%r749, [%rd7+180];
	xor.b32  	%r945, %r945, %r749;
	ld.global.u32 	%r750, [%rd7+184];
	xor.b32  	%r1036, %r1036, %r750;
	ld.global.u32 	%r751, [%rd7+188];
	xor.b32  	%r1035, %r1035, %r751;
	ld.global.u32 	%r752, [%rd7+192];
	xor.b32  	%r1034, %r1034, %r752;
	ld.global.u32 	%r753, [%rd7+196];
	xor.b32  	%r941, %r941, %r753;
$L__BB3_63:
	and.b32  	%r755, %r682, 1024;
	setp.eq.s32 	%p39, %r755, 0;
	@%p39 bra 	$L__BB3_65;
	ld.global.u32 	%r756, [%rd7+200];
	xor.b32  	%r945, %r945, %r756;
	ld.global.u32 	%r757, [%rd7+204];
	xor.b32  	%r1036, %r1036, %r757;
	ld.global.u32 	%r758, [%rd7+208];
	xor.b32  	%r1035, %r1035, %r758;
	ld.global.u32 	%r759, [%rd7+212];
	xor.b32  	%r1034, %r1034, %r759;
	ld.global.u32 	%r760, [%rd7+216];
	xor.b32  	%r941, %r941, %r760;
$L__BB3_65:
	and.b32  	%r762, %r682, 2048;
	setp.eq.s32 	%p40, %r762, 0;
	@%p40 bra 	$L__BB3_67;
	ld.global.u32 	%r763, [%rd7+220];
	xor.b32  	%r945, %r945, %r763;
	ld.global.u32 	%r764, [%rd7+224];
	xor.b32  	%r1036, %r1036, %r764;
	ld.global.u32 	%r765, [%rd7+228];
	xor.b32  	%r1035, %r1035, %r765;
	ld.global.u32 	%r766, [%rd7+232];
	xor.b32  	%r1034, %r1034, %r766;
	ld.global.u32 	%r767, [%rd7+236];
	xor.b32  	%r941, %r941, %r767;
$L__BB3_67:
	and.b32  	%r769, %r682, 4096;
	setp.eq.s32 	%p41, %r769, 0;
	@%p41 bra 	$L__BB3_69;
	ld.global.u32 	%r770, [%rd7+240];
	xor.b32  	%r945, %r945, %r770;
	ld.global.u32 	%r771, [%rd7+244];
	xor.b32  	%r1036, %r1036, %r771;
	ld.global.u32 	%r772, [%rd7+248];
	xor.b32  	%r1035, %r1035, %r772;
	ld.global.u32 	%r773, [%rd7+252];
	xor.b32  	%r1034, %r1034, %r773;
	ld.global.u32 	%r774, [%rd7+256];
	xor.b32  	%r941, %r941, %r774;
$L__BB3_69:
	and.b32  	%r776, %r682, 8192;
	setp.eq.s32 	%p42, %r776, 0;
	@%p42 bra 	$L__BB3_71;
	ld.global.u32 	%r777, [%rd7+260];
	xor.b32  	%r945, %r945, %r777;
	ld.global.u32 	%r778, [%rd7+264];
	xor.b32  	%r1036, %r1036, %r778;
	ld.global.u32 	%r779, [%rd7+268];
	xor.b32  	%r1035, %r1035, %r779;
	ld.global.u32 	%r780, [%rd7+272];
	xor.b32  	%r1034, %r1034, %r780;
	ld.global.u32 	%r781, [%rd7+276];
	xor.b32  	%r941, %r941, %r781;
$L__BB3_71:
	and.b32  	%r783, %r682, 16384;
	setp.eq.s32 	%p43, %r783, 0;
	@%p43 bra 	$L__BB3_73;
	ld.global.u32 	%r784, [%rd7+280];
	xor.b32  	%r945, %r945, %r784;
	ld.global.u32 	%r785, [%rd7+284];
	xor.b32  	%r1036, %r1036, %r785;
	ld.global.u32 	%r786, [%rd7+288];
	xor.b32  	%r1035, %r1035, %r786;
	ld.global.u32 	%r787, [%rd7+292];
	xor.b32  	%r1034, %r1034, %r787;
	ld.global.u32 	%r788, [%rd7+296];
	xor.b32  	%r941, %r941, %r788;
$L__BB3_73:
	and.b32  	%r790, %r682, 32768;
	setp.eq.s32 	%p44, %r790, 0;
	@%p44 bra 	$L__BB3_75;
	ld.global.u32 	%r791, [%rd7+300];
	xor.b32  	%r945, %r945, %r791;
	ld.global.u32 	%r792, [%rd7+304];
	xor.b32  	%r1036, %r1036, %r792;
	ld.global.u32 	%r793, [%rd7+308];
	xor.b32  	%r1035, %r1035, %r793;
	ld.global.u32 	%r794, [%rd7+312];
	xor.b32  	%r1034, %r1034, %r794;
	ld.global.u32 	%r795, [%rd7+316];
	xor.b32  	%r941, %r941, %r795;
$L__BB3_75:
	add.s32 	%r1032, %r1032, 16;
	setp.ne.s32 	%p45, %r1032, 32;
	@%p45 bra 	$L__BB3_43;
	mad.lo.s32 	%r796, %r1026, -31, %r191;
	add.s32 	%r1026, %r796, 1;
	setp.ne.s32 	%p46, %r1026, 5;
	@%p46 bra 	$L__BB3_42;
	st.local.u32 	[%rd1+4], %r945;
	st.local.v2.u32 	[%rd1+8], {%r1036, %r1035};
	st.local.v2.u32 	[%rd1+16], {%r1034, %r941};
	setp.ne.s64 	%p47, %rd4, 3;
	@%p47 bra 	$L__BB3_115;
	mov.b32 	%r941, 0;
	mov.u32 	%r1126, %r941;
	mov.u32 	%r1127, %r941;
	mov.u32 	%r1128, %r941;
	mov.u32 	%r945, %r941;
	mov.u32 	%r1118, %r941;
$L__BB3_79:
	mul.wide.u32 	%rd20, %r1118, 4;
	add.s64 	%rd21, %rd1, %rd20;
	ld.local.u32 	%r366, [%rd21+4];
	shl.b32 	%r367, %r1118, 5;
	mov.b32 	%r1124, 0;
$L__BB3_80:
	.pragma "nounroll";
	shr.u32 	%r799, %r366, %r1124;
	and.b32  	%r800, %r799, 1;
	setp.eq.b32 	%p48, %r800, 1;
	not.pred 	%p49, %p48;
	add.s32 	%r801, %r367, %r1124;
	mul.lo.s32 	%r802, %r801, 5;
	mul.wide.u32 	%rd22, %r802, 4;
	add.s64 	%rd8, %rd5, %rd22;
	@%p49 bra 	$L__BB3_82;
	ld.global.u32 	%r803, [%rd8];
	xor.b32  	%r945, %r945, %r803;
	ld.global.u32 	%r804, [%rd8+4];
	xor.b32  	%r1128, %r1128, %r804;
	ld.global.u32 	%r805, [%rd8+8];
	xor.b32  	%r1127, %r1127, %r805;
	ld.global.u32 	%r806, [%rd8+12];
	xor.b32  	%r1126, %r1126, %r806;
	ld.global.u32 	%r807, [%rd8+16];
	xor.b32  	%r941, %r941, %r807;
$L__BB3_82:
	and.b32  	%r809, %r799, 2;
	setp.eq.s32 	%p50, %r809, 0;
	@%p50 bra 	$L__BB3_84;
	ld.global.u32 	%r810, [%rd8+20];
	xor.b32  	%r945, %r945, %r810;
	ld.global.u32 	%r811, [%rd8+24];
	xor.b32  	%r1128, %r1128, %r811;
	ld.global.u32 	%r812, [%rd8+28];
	xor.b32  	%r1127, %r1127, %r812;
	ld.global.u32 	%r813, [%rd8+32];
	xor.b32  	%r1126, %r1126, %r813;
	ld.global.u32 	%r814, [%rd8+36];
	xor.b32  	%r941, %r941, %r814;
$L__BB3_84:
	and.b32  	%r816, %r799, 4;
	setp.eq.s32 	%p51, %r816, 0;
	@%p51 bra 	$L__BB3_86;
	ld.global.u32 	%r817, [%rd8+40];
	xor.b32  	%r945, %r945, %r817;
	ld.global.u32 	%r818, [%rd8+44];
	xor.b32  	%r1128, %r1128, %r818;
	ld.global.u32 	%r819, [%rd8+48];
	xor.b32  	%r1127, %r1127, %r819;
	ld.global.u32 	%r820, [%rd8+52];
	xor.b32  	%r1126, %r1126, %r820;
	ld.global.u32 	%r821, [%rd8+56];
	xor.b32  	%r941, %r941, %r821;
$L__BB3_86:
	and.b32  	%r823, %r799, 8;
	setp.eq.s32 	%p52, %r823, 0;
	@%p52 bra 	$L__BB3_88;
	ld.global.u32 	%r824, [%rd8+60];
	xor.b32  	%r945, %r945, %r824;
	ld.global.u32 	%r825, [%rd8+64];
	xor.b32  	%r1128, %r1128, %r825;
	ld.global.u32 	%r826, [%rd8+68];
	xor.b32  	%r1127, %r1127, %r826;
	ld.global.u32 	%r827, [%rd8+72];
	xor.b32  	%r1126, %r1126, %r827;
	ld.global.u32 	%r828, [%rd8+76];
	xor.b32  	%r941, %r941, %r828;
$L__BB3_88:
	and.b32  	%r830, %r799, 16;
	setp.eq.s32 	%p53, %r830, 0;
	@%p53 bra 	$L__BB3_90;
	ld.global.u32 	%r831, [%rd8+80];
	xor.b32  	%r945, %r945, %r831;
	ld.global.u32 	%r832, [%rd8+84];
	xor.b32  	%r1128, %r1128, %r832;
	ld.global.u32 	%r833, [%rd8+88];
	xor.b32  	%r1127, %r1127, %r833;
	ld.global.u32 	%r834, [%rd8+92];
	xor.b32  	%r1126, %r1126, %r834;
	ld.global.u32 	%r835, [%rd8+96];
	xor.b32  	%r941, %r941, %r835;
$L__BB3_90:
	and.b32  	%r837, %r799, 32;
	setp.eq.s32 	%p54, %r837, 0;
	@%p54 bra 	$L__BB3_92;
	ld.global.u32 	%r838, [%rd8+100];
	xor.b32  	%r945, %r945, %r838;
	ld.global.u32 	%r839, [%rd8+104];
	xor.b32  	%r1128, %r1128, %r839;
	ld.global.u32 	%r840, [%rd8+108];
	xor.b32  	%r1127, %r1127, %r840;
	ld.global.u32 	%r841, [%rd8+112];
	xor.b32  	%r1126, %r1126, %r841;
	ld.global.u32 	%r842, [%rd8+116];
	xor.b32  	%r941, %r941, %r842;
$L__BB3_92:
	and.b32  	%r844, %r799, 64;
	setp.eq.s32 	%p55, %r844, 0;
	@%p55 bra 	$L__BB3_94;
	ld.global.u32 	%r845, [%rd8+120];
	xor.b32  	%r945, %r945, %r845;
	ld.global.u32 	%r846, [%rd8+124];
	xor.b32  	%r1128, %r1128, %r846;
	ld.global.u32 	%r847, [%rd8+128];
	xor.b32  	%r1127, %r1127, %r847;
	ld.global.u32 	%r848, [%rd8+132];
	xor.b32  	%r1126, %r1126, %r848;
	ld.global.u32 	%r849, [%rd8+136];
	xor.b32  	%r941, %r941, %r849;
$L__BB3_94:
	and.b32  	%r851, %r799, 128;
	setp.eq.s32 	%p56, %r851, 0;
	@%p56 bra 	$L__BB3_96;
	ld.global.u32 	%r852, [%rd8+140];
	xor.b32  	%r945, %r945, %r852;
	ld.global.u32 	%r853, [%rd8+144];
	xor.b32  	%r1128, %r1128, %r853;
	ld.global.u32 	%r854, [%rd8+148];
	xor.b32  	%r1127, %r1127, %r854;
	ld.global.u32 	%r855, [%rd8+152];
	xor.b32  	%r1126, %r1126, %r855;
	ld.global.u32 	%r856, [%rd8+156];
	xor.b32  	%r941, %r941, %r856;
$L__BB3_96:
	and.b32  	%r858, %r799, 256;
	setp.eq.s32 	%p57, %r858, 0;
	@%p57 bra 	$L__BB3_98;
	ld.global.u32 	%r859, [%rd8+160];
	xor.b32  	%r945, %r945, %r859;
	ld.global.u32 	%r860, [%rd8+164];
	xor.b32  	%r1128, %r1128, %r860;
	ld.global.u32 	%r861, [%rd8+168];
	xor.b32  	%r1127, %r1127, %r861;
	ld.global.u32 	%r862, [%rd8+172];
	xor.b32  	%r1126, %r1126, %r862;
	ld.global.u32 	%r863, [%rd8+176];
	xor.b32  	%r941, %r941, %r863;
$L__BB3_98:
	and.b32  	%r865, %r799, 512;
	setp.eq.s32 	%p58, %r865, 0;
	@%p58 bra 	$L__BB3_100;
	ld.global.u32 	%r866, [%rd8+180];
	xor.b32  	%r945, %r945, %r866;
	ld.global.u32 	%r867, [%rd8+184];
	xor.b32  	%r1128, %r1128, %r867;
	ld.global.u32 	%r868, [%rd8+188];
	xor.b32  	%r1127, %r1127, %r868;
	ld.global.u32 	%r869, [%rd8+192];
	xor.b32  	%r1126, %r1126, %r869;
	ld.global.u32 	%r870, [%rd8+196];
	xor.b32  	%r941, %r941, %r870;
$L__BB3_100:
	and.b32  	%r872, %r799, 1024;
	setp.eq.s32 	%p59, %r872, 0;
	@%p59 bra 	$L__BB3_102;
	ld.global.u32 	%r873, [%rd8+200];
	xor.b32  	%r945, %r945, %r873;
	ld.global.u32 	%r874, [%rd8+204];
	xor.b32  	%r1128, %r1128, %r874;
	ld.global.u32 	%r875, [%rd8+208];
	xor.b32  	%r1127, %r1127, %r875;
	ld.global.u32 	%r876, [%rd8+212];
	xor.b32  	%r1126, %r1126, %r876;
	ld.global.u32 	%r877, [%rd8+216];
	xor.b32  	%r941, %r941, %r877;
$L__BB3_102:
	and.b32  	%r879, %r799, 2048;
	setp.eq.s32 	%p60, %r879, 0;
	@%p60 bra 	$L__BB3_104;
	ld.global.u32 	%r880, [%rd8+220];
	xor.b32  	%r945, %r945, %r880;
	ld.global.u32 	%r881, [%rd8+224];
	xor.b32  	%r1128, %r1128, %r881;
	ld.global.u32 	%r882, [%rd8+228];
	xor.b32  	%r1127, %r1127, %r882;
	ld.global.u32 	%r883, [%rd8+232];
	xor.b32  	%r1126, %r1126, %r883;
	ld.global.u32 	%r884, [%rd8+236];
	xor.b32  	%r941, %r941, %r884;
$L__BB3_104:
	and.b32  	%r886, %r799, 4096;
	setp.eq.s32 	%p61, %r886, 0;
	@%p61 bra 	$L__BB3_106;
	ld.global.u32 	%r887, [%rd8+240];
	xor.b32  	%r945, %r945, %r887;
	ld.global.u32 	%r888, [%rd8+244];
	xor.b32  	%r1128, %r1128, %r888;
	ld.global.u32 	%r889, [%rd8+248];
	xor.b32  	%r1127, %r1127, %r889;
	ld.global.u32 	%r890, [%rd8+252];
	xor.b32  	%r1126, %r1126, %r890;
	ld.global.u32 	%r891, [%rd8+256];
	xor.b32  	%r941, %r941, %r891;
$L__BB3_106:
	and.b32  	%r893, %r799, 8192;
	setp.eq.s32 	%p62, %r893, 0;
	@%p62 bra 	$L__BB3_108;
	ld.global.u32 	%r894, [%rd8+260];
	xor.b32  	%r945, %r945, %r894;
	ld.global.u32 	%r895, [%rd8+264];
	xor.b32  	%r1128, %r1128, %r895;
	ld.global.u32 	%r896, [%rd8+268];
	xor.b32  	%r1127, %r1127, %r896;
	ld.global.u32 	%r897, [%rd8+272];
	xor.b32  	%r1126, %r1126, %r897;
	ld.global.u32 	%r898, [%rd8+276];
	xor.b32  	%r941, %r941, %r898;
$L__BB3_108:
	and.b32  	%r900, %r799, 16384;
	setp.eq.s32 	%p63, %r900, 0;
	@%p63 bra 	$L__BB3_110;
	ld.global.u32 	%r901, [%rd8+280];
	xor.b32  	%r945, %r945, %r901;
	ld.global.u32 	%r902, [%rd8+284];
	xor.b32  	%r1128, %r1128, %r902;
	ld.global.u32 	%r903, [%rd8+288];
	xor.b32  	%r1127, %r1127, %r903;
	ld.global.u32 	%r904, [%rd8+292];
	xor.b32  	%r1126, %r1126, %r904;
	ld.global.u32 	%r905, [%rd8+296];
	xor.b32  	%r941, %r941, %r905;
$L__BB3_110:
	and.b32  	%r907, %r799, 32768;
	setp.eq.s32 	%p64, %r907, 0;
	@%p64 bra 	$L__BB3_112;
	ld.global.u32 	%r908, [%rd8+300];
	xor.b32  	%r945, %r945, %r908;
	ld.global.u32 	%r909, [%rd8+304];
	xor.b32  	%r1128, %r1128, %r909;
	ld.global.u32 	%r910, [%rd8+308];
	xor.b32  	%r1127, %r1127, %r910;
	ld.global.u32 	%r911, [%rd8+312];
	xor.b32  	%r1126, %r1126, %r911;
	ld.global.u32 	%r912, [%rd8+316];
	xor.b32  	%r941, %r941, %r912;
$L__BB3_112:
	add.s32 	%r1124, %r1124, 16;
	setp.ne.s32 	%p65, %r1124, 32;
	@%p65 bra 	$L__BB3_80;
	mad.lo.s32 	%r913, %r1118, -31, %r367;
	add.s32 	%r1118, %r913, 1;
	setp.ne.s32 	%p66, %r1118, 5;
	@%p66 bra 	$L__BB3_79;
	st.local.u32 	[%rd1+4], %r945;
	st.local.v2.u32 	[%rd1+8], {%r1128, %r1127};
	st.local.v2.u32 	[%rd1+16], {%r1126, %r941};
$L__BB3_115:
	shr.u64 	%rd26, %rd3, 2;
	add.s32 	%r928, %r928, 1;
	setp.gt.u64 	%p67, %rd3, 3;
	@%p67 bra 	$L__BB3_3;
$L__BB3_116:
	shr.u32 	%r914, %r945, 2;
	xor.b32  	%r915, %r914, %r945;
	shl.b32 	%r916, %r941, 4;
	shl.b32 	%r917, %r915, 1;
	xor.b32  	%r918, %r917, %r916;
	xor.b32  	%r919, %r918, %r915;
	xor.b32  	%r920, %r919, %r941;
	add.s32 	%r921, %r2, %r920;
	add.s32 	%r922, %r921, 362437;
	rem.u32 	%r923, %r922, %r542;
	add.s32 	%r924, %r923, 1;
	abs.s32 	%r925, %r924;
	cvta.to.global.u64 	%rd23, %rd10;
	shl.b64 	%rd24, %rd2, 2;
	add.s64 	%rd25, %rd23, %rd24;
	st.global.u32 	[%rd25], %r925;
$L__BB3_117:
	ret;

}
	// .globl	_Z26kernelReemplazarPosicionesPiiiiiS_
.visible .entry _Z26kernelReemplazarPosicionesPiiiiiS_(
	.param .u64 .ptr .align 1 _Z26kernelReemplazarPosicionesPiiiiiS__param_0,
	.param .u32 _Z26kernelReemplazarPosicionesPiiiiiS__param_1,
	.param .u32 _Z26kernelReemplazarPosicionesPiiiiiS__param_2,
	.param .u32 _Z26kernelReemplazarPosicionesPiiiiiS__param_3,
	.param .u32 _Z26kernelReemplazarPosicionesPiiiiiS__param_4,
	.param .u64 .ptr .align 1 _Z26kernelReemplazarPosicionesPiiiiiS__param_5
)
{
	.local .align 8 .b8 	__local_depot4[48];
	.reg .b64 	%SP;
	.reg .b64 	%SPL;
	.reg .pred 	%p<75>;
	.reg .b32 	%r<1219>;
	.reg .b64 	%rd<31>;

	mov.u64 	%SPL, __local_depot4;
	ld.param.u64 	%rd14, [_Z26kernelReemplazarPosicionesPiiiiiS__param_0];
	ld.param.u32 	%r541, [_Z26kernelReemplazarPosicionesPiiiiiS__param_1];
	ld.param.u32 	%r542, [_Z26kernelReemplazarPosicionesPiiiiiS__param_2];
	ld.param.u32 	%r543, [_Z26kernelReemplazarPosicionesPiiiiiS__param_3];
	ld.param.u32 	%r544, [_Z26kernelReemplazarPosicionesPiiiiiS__param_4];
	ld.param.u64 	%rd15, [_Z26kernelReemplazarPosicionesPiiiiiS__param_5];
	cvta.to.global.u64 	%rd1, %rd14;
	cvta.to.global.u64 	%rd2, %rd15;
	add.u64 	%rd3, %SPL, 0;
	mov.b32 	%r545, 0;
	st.global.u32 	[%rd2], %r545;
	mov.u32 	%r546, %ctaid.x;
	mov.u32 	%r547, %ntid.x;
	mov.u32 	%r548, %tid.x;
	mad.lo.s32 	%r549, %r546, %r547, %r548;
	mov.u32 	%r550, %ctaid.y;
	mov.u32 	%r551, %ntid.y;
	mov.u32 	%r552, %tid.y;
	mad.lo.s32 	%r553, %r550, %r551, %r552;
	mad.lo.s32 	%r554, %r541, %r549, %r553;
	setp.gt.s32 	%p1, %r542, %r541;
	mad.lo.s32 	%r555, %r542, %r553, %r549;
	selp.b32 	%r556, %r555, %r554, %p1;
	cvt.s64.s32 	%rd30, %r556;
	mul.wide.s32 	%rd17, %r556, 4;
	add.s64 	%rd5, %rd1, %rd17;
	ld.global.u32 	%r557, [%rd5];
	setp.ne.s32 	%p2, %r557, -1;
	setp.le.s32 	%p3, %r541, %r553;
	setp.le.s32 	%p4, %r542, %r549;
	or.pred  	%p5, %p3, %p4;
	or.pred  	%p6, %p5, %p2;
	@%p6 bra 	$L__BB4_121;
	cvt.u32.u64 	%r558, %rd30;
	div.s32 	%r559, %r558, %r542;
	setp.lt.s32 	%p7, %r559, 1;
	setp.gt.s32 	%p8, %r559, %r541;
	sub.s32 	%r560, %r558, %r542;
	mul.wide.s32 	%rd18, %r560, 4;
	add.s64 	%rd6, %rd1, %rd18;
	ld.global.u32 	%r1, [%rd6];
	or.pred  	%p9, %p7, %p8;
	@%p9 bra 	$L__BB4_4;
	setp.eq.s32 	%p10, %r1, -1;
	@%p10 bra 	$L__BB4_4;
	st.global.u32 	[%rd5], %r1;
	mov.b32 	%r561, -1;
	st.global.u32 	[%rd6], %r561;
	atom.global.add.u32 	%r562, [%rd2], 1;
	bra.uni 	$L__BB4_121;
$L__BB4_4:
	setp.eq.s32 	%p11, %r1, -1;
	@%p11 bra 	$L__BB4_121;
	xor.b32  	%r564, %r543, -1429050551;
	mul.lo.s32 	%r565, %r564, 1099087573;
	setp.gt.s32 	%p12, %r543, -1;
	selp.b32 	%r566, -644748465, -1947113066, %p12;
	add.s32 	%r567, %r566, %r565;
	add.s32 	%r2, %r567, 6615241;
	add.s32 	%r955, %r565, 123456789;
	st.local.v2.u32 	[%rd3], {%r2, %r955};
	xor.b32  	%r568, %r565, 362436069;
	add.s32 	%r569, %r566, 521288629;
	st.local.v2.u32 	[%rd3+8], {%r568, %r569};
	xor.b32  	%r570, %r566, 88675123;
	add.s32 	%r951, %r565, 5783321;
	st.local.v2.u32 	[%rd3+16], {%r570, %r951};
	setp.eq.s32 	%p13, %r558, 0;
	@%p13 bra 	$L__BB4_120;
	mov.b32 	%r938, 0;
	mov.u64 	%rd20, precalc_xorwow_matrix;
$L__BB4_7:
	mov.u64 	%rd7, %rd30;
	and.b64  	%rd8, %rd7, 3;
	setp.eq.s64 	%p14, %rd8, 0;
	@%p14 bra 	$L__BB4_119;
	mul.wide.u32 	%rd19, %r938, 3200;
	add.s64 	%rd9, %rd20, %rd19;
	mov.b32 	%r951, 0;
	mov.u32 	%r952, %r951;
	mov.u32 	%r953, %r951;
	mov.u32 	%r954, %r951;
	mov.u32 	%r955, %r951;
	mov.u32 	%r944, %r951;
$L__BB4_9:
	mul.wide.u32 	%rd21, %r944, 4;
	add.s64 	%rd22, %rd3, %rd21;
	ld.local.u32 	%r14, [%rd22+4];
	shl.b32 	%r15, %r944, 5;
	mov.b32 	%r950, 0;
$L__BB4_10:
	.pragma "nounroll";
	shr.u32 	%r574, %r14, %r950;
	and.b32  	%r575, %r574, 1;
	setp.eq.b32 	%p15, %r575, 1;
	not.pred 	%p16, %p15;
	add.s32 	%r576, %r15, %r950;
	mul.lo.s32 	%r577, %r576, 5;
	mul.wide.u32 	%rd23, %r577, 4;
	add.s64 	%rd10, %rd9, %rd23;
	@%p16 bra 	$L__BB4_12;
	ld.global.u32 	%r578, [%rd10];
	xor.b32  	%r955, %r955, %r578;
	ld.global.u32 	%r579, [%rd10+4];
	xor.b32  	%r954, %r954, %r579;
	ld.global.u32 	%r580, [%rd10+8];
	xor.b32  	%r953, %r953, %r580;
	ld.global.u32 	%r581, [%rd10+12];
	xor.b32  	%r952, %r952, %r581;
	ld.global.u32 	%r582, [%rd10+16];
	xor.b32  	%r951, %r951, %r582;
$L__BB4_12:
	and.b32  	%r584, %r574, 2;
	setp.eq.s32 	%p17, %r584, 0;
	@%p17 bra 	$L__BB4_14;
	ld.global.u32 	%r585, [%rd10+20];
	xor.b32  	%r955, %r955, %r585;
	ld.global.u32 	%r586, [%rd10+24];
	xor.b32  	%r954, %r954, %r586;
	ld.global.u32 	%r587, [%rd10+28];
	xor.b32  	%r953, %r953, %r587;
	ld.global.u32 	%r588, [%rd10+32];
	xor.b32  	%r952, %r952, %r588;
	ld.global.u32 	%r589, [%rd10+36];
	xor.b32  	%r951, %r951, %r589;
$L__BB4_14:
	and.b32  	%r591, %r574, 4;
	setp.eq.s32 	%p18, %r591, 0;
	@%p18 bra 	$L__BB4_16;
	ld.global.u32 	%r592, [%rd10+40];
	xor.b32  	%r955, %r955, %r592;
	ld.global.u32 	%r593, [%rd10+44];
	xor.b32  	%r954, %r954, %r593;
	ld.global.u32 	%r594, [%rd10+48];
	xor.b32  	%r953, %r953, %r594;
	ld.global.u32 	%r595, [%rd10+52];
	xor.b32  	%r952, %r952, %r595;
	ld.global.u32 	%r596, [%rd10+56];
	xor.b32  	%r951, %r951, %r596;
$L__BB4_16:
	and.b32  	%r598, %r574, 8;
	setp.eq.s32 	%p19, %r598, 0;
	@%p19 bra 	$L__BB4_18;
	ld.global.u32 	%r599, [%rd10+60];
	xor.b32  	%r955, %r955, %r599;
	ld.global.u32 	%r600, [%rd10+64];
	xor.b32  	%r954, %r954, %r600;
	ld.global.u32 	%r601, [%rd10+68];
	xor.b32  	%r953, %r953, %r601;
	ld.global.u32 	%r602, [%rd10+72];
	xor.b32  	%r952, %r952, %r602;
	ld.global.u32 	%r603, [%rd10+76];
	xor.b32  	%r951, %r951, %r603;
$L__BB4_18:
	and.b32  	%r605, %r574, 16;
	setp.eq.s32 	%p20, %r605, 0;
	@%p20 bra 	$L__BB4_20;
	ld.global.u32 	%r606, [%rd10+80];
	xor.b32  	%r955, %r955, %r606;
	ld.global.u32 	%r607, [%rd10+84];
	xor.b32  	%r954, %r954, %r607;
	ld.global.u32 	%r608, [%rd10+88];
	xor.b32  	%r953, %r953, %r608;
	ld.global.u32 	%r609, [%rd10+92];
	xor.b32  	%r952, %r952, %r609;
	ld.global.u32 	%r610, [%rd10+96];
	xor.b32  	%r951, %r951, %r610;
$L__BB4_20:
	and.b32  	%r612, %r574, 32;
	setp.eq.s32 	%p21, %r612, 0;
	@%p21 bra 	$L__BB4_22;
	ld.global.u32 	%r613, [%rd10+100];
	xor.b32  	%r955, %r955, %r613;
	ld.global.u32 	%r614, [%rd10+104];
	xor.b32  	%r954, %r954, %r614;
	ld.global.u32 	%r615, [%rd10+108];
	xor.b32  	%r953, %r953, %r615;
	ld.global.u32 	%r616, [%rd10+112];
	xor.b32  	%r952, %r952, %r616;
	ld.global.u32 	%r617, [%rd10+116];
	xor.b32  	%r951, %r951, %r617;
$L__BB4_22:
	and.b32  	%r619, %r574, 64;
	setp.eq.s32 	%p22, %r619, 0;
	@%p22 bra 	$L__BB4_24;
	ld.global.u32 	%r620, [%rd10+120];
	xor.b32  	%r955, %r955, %r620;
	ld.global.u32 	%r621, [%rd10+124];
	xor.b32  	%r954, %r954, %r621;
	ld.global.u32 	%r622, [%rd10+128];
	xor.b32  	%r953, %r953, %r622;
	ld.global.u32 	%r623, [%rd10+132];
	xor.b32  	%r952, %r952, %r623;
	ld.global.u32 	%r624, [%rd10+136];
	xor.b32  	%r951, %r951, %r624;
$L__BB4_24:
	and.b32  	%r626, %r574, 128;
	setp.eq.s32 	%p23, %r626, 0;
	@%p23 bra 	$L__BB4_26;
	ld.global.u32 	%r627, [%rd10+140];
	xor.b32  	%r955, %r955, %r627;
	ld.global.u32 	%r628, [%rd10+144];
	xor.b32  	%r954, %r954, %r628;
	ld.global.u32 	%r629, [%rd10+148];
	xor.b32  	%r953, %r953, %r629;
	ld.global.u32 	%r630, [%rd10+152];
	xor.b32  	%r952, %r952, %r630;
	ld.global.u32 	%r631, [%rd10+156];
	xor.b32  	%r951, %r951, %r631;
$L__BB4_26:
	and.b32  	%r633, %r574, 256;
	setp.eq.s32 	%p24, %r633, 0;
	@%p24 bra 	$L__BB4_28;
	ld.global.u32 	%r634, [%rd10+160];
	xor.b32  	%r955, %r955, %r634;
	ld.global.u32 	%r635, [%rd10+164];
	xor.b32  	%r954, %r954, %r635;
	ld.global.u32 	%r636, [%rd10+168];
	xor.b32  	%r953, %r953, %r636;
	ld.global.u32 	%r637, [%rd10+172];
	xor.b32  	%r952, %r952, %r637;
	ld.global.u32 	%r638, [%rd10+176];
	xor.b32  	%r951, %r951, %r638;
$L__BB4_28:
	and.b32  	%r640, %r574, 512;
	setp.eq.s32 	%p25, %r640, 0;
	@%p25 bra 	$L__BB4_30;
	ld.global.u32 	%r641, [%rd10+180];
	xor.b32  	%r955, %r955, %r641;
	ld.global.u32 	%r642, [%rd10+184];
	xor.b32  	%r954, %r954, %r642;
	ld.global.u32 	%r643, [%rd10+188];
	xor.b32  	%r953, %r953, %r643;
	ld.global.u32 	%r644, [%rd10+192];
	xor.b32  	%r952, %r952, %r644;
	ld.global.u32 	%r645, [%rd10+196];
	xor.b32  	%r951, %r951, %r645;
$L__BB4_30:
	and.b32  	%r647, %r574, 1024;
	setp.eq.s32 	%p26, %r647, 0;
	@%p26 bra 	$L__BB4_32;
	ld.global.u32 	%r648, [%rd10+200];
	xor.b32  	%r955, %r955, %r648;
	ld.global.u32 	%r649, [%rd10+204];
	xor.b32  	%r954, %r954, %r649;
	ld.global.u32 	%r650, [%rd10+208];
	xor.b32  	%r953, %r953, %r650;
	ld.global.u32 	%r651, [%rd10+212];
	xor.b32  	%r952, %r952, %r651;
	ld.global.u32 	%r652, [%rd10+216];
	xor.b32  	%r951, %r951, %r652;
$L__BB4_32:
	and.b32  	%r654, %r574, 2048;
	setp.eq.s32 	%p27, %r654, 0;
	@%p27 bra 	$L__BB4_34;
	ld.global.u32 	%r655, [%rd10+220];
	xor.b32  	%r955, %r955, %r655;
	ld.global.u32 	%r656, [%rd10+224];
	xor.b32  	%r954, %r954, %r656;
	ld.global.u32 	%r657, [%rd10+228];
	xor.b32  	%r953, %r953, %r657;
	ld.global.u32 	%r658, [%rd10+232];
	xor.b32  	%r952, %r952, %r658;
	ld.global.u32 	%r659, [%rd10+236];
	xor.b32  	%r951, %r951, %r659;
$L__BB4_34:
	and.b32  	%r661, %r574, 4096;
	setp.eq.s32 	%p28, %r661, 0;
	@%p28 bra 	$L__BB4_36;
	ld.global.u32 	%r662, [%rd10+240];
	xor.b32  	%r955, %r955, %r662;
	ld.global.u32 	%r663, [%rd10+244];
	xor.b32  	%r954, %r954, %r663;
	ld.global.u32 	%r664, [%rd10+248];
	xor.b32  	%r953, %r953, %r664;
	ld.global.u32 	%r665, [%rd10+252];
	xor.b32  	%r952, %r952, %r665;
	ld.global.u32 	%r666, [%rd10+256];
	xor.b32  	%r951, %r951, %r666;
$L__BB4_36:
	and.b32  	%r668, %r574, 8192;
	setp.eq.s32 	%p29, %r668, 0;
	@%p29 bra 	$L__BB4_38;
	ld.global.u32 	%r669, [%rd10+260];
	xor.b32  	%r955, %r955, %r669;
	ld.global.u32 	%r670, [%rd10+264];
	xor.b32  	%r954, %r954, %r670;
	ld.global.u32 	%r671, [%rd10+268];
	xor.b32  	%r953, %r953, %r671;
	ld.global.u32 	%r672, [%rd10+272];
	xor.b32  	%r952, %r952, %r672;
	ld.global.u32 	%r673, [%rd10+276];
	xor.b32  	%r951, %r951, %r673;
$L__BB4_38:
	and.b32  	%r675, %r574, 16384;
	setp.eq.s32 	%p30, %r675, 0;
	@%p30 bra 	$L__BB4_40;
	ld.global.u32 	%r676, [%rd10+280];
	xor.b32  	%r955, %r955, %r676;
	ld.global.u32 	%r677, [%rd10+284];
	xor.b32  	%r954, %r954, %r677;
	ld.global.u32 	%r678, [%rd10+288];
	xor.b32  	%r953, %r953, %r678;
	ld.global.u32 	%r679, [%rd10+292];
	xor.b32  	%r952, %r952, %r679;
	ld.global.u32 	%r680, [%rd10+296];
	xor.b32  	%r951, %r951, %r680;
$L__BB4_40:
	and.b32  	%r682, %r574, 32768;
	setp.eq.s32 	%p31, %r682, 0;
	@%p31 bra 	$L__BB4_42;
	ld.global.u32 	%r683, [%rd10+300];
	xor.b32  	%r955, %r955, %r683;
	ld.global.u32 	%r684, [%rd10+304];
	xor.b32  	%r954, %r954, %r684;
	ld.global.u32 	%r685, [%rd10+308];
	xor.b32  	%r953, %r953, %r685;
	ld.global.u32 	%r686, [%rd10+312];
	xor.b32  	%r952, %r952, %r686;
	ld.global.u32 	%r687, [%rd10+316];
	xor.b32  	%r951, %r951, %r687;
$L__BB4_42:
	add.s32 	%r950, %r950, 16;
	setp.ne.s32 	%p32, %r950, 32;
	@%p32 bra 	$L__BB4_10;
	mad.lo.s32 	%r688, %r944, -31, %r15;
	add.s32 	%r944, %r688, 1;
	setp.ne.s32 	%p33, %r944, 5;
	@%p33 bra 	$L__BB4_9;
	st.local.u32 	[%rd3+4], %r955;
	st.local.v2.u32 	[%rd3+8], {%r954, %r953};
	st.local.v2.u32 	[%rd3+16], {%r952, %r951};
	setp.eq.s64 	%p34, %rd8, 1;
	@%p34 bra 	$L__BB4_119;
	mov.b32 	%r951, 0;
	mov.u32 	%r1044, %r951;
	mov.u32 	%r1045, %r951;
	mov.u32 	%r1046, %r951;
	mov.u32 	%r955, %r951;
	mov.u32 	%r1036, %r951;
$L__BB4_46:
	mul.wide.u32 	%rd24, %r1036, 4;
	add.s64 	%rd25, %rd3, %rd24;
	ld.local.u32 	%r190, [%rd25+4];
	shl.b32 	%r191, %r1036, 5;
	mov.b32 	%r1042, 0;
$L__BB4_47:
	.pragma "nounroll";
	shr.u32 	%r691, %r190, %r1042;
	and.b32  	%r692, %r691, 1;
	setp.eq.b32 	%p35, %r692, 1;
	not.pred 	%p36, %p35;
	add.s32 	%r693, %r191, %r1042;
	mul.lo.s32 	%r694, %r693, 5;
	mul.wide.u32 	%rd26, %r694, 4;
	add.s64 	%rd11, %rd9, %rd26;
	@%p36 bra 	$L__BB4_49;
	ld.global.u32 	%r695, [%rd11];
	xor.b32  	%r955, %r955, %r695;
	ld.global.u32 	%r696, [%rd11+4];
	xor.b32  	%r1046, %r1046, %r696;
	ld.global.u32 	%r697, [%rd11+8];
	xor.b32  	%r1045, %r1045, %r697;
	ld.global.u32 	%r698, [%rd11+12];
	xor.b32  	%r1044, %r1044, %r698;
	ld.global.u32 	%r699, [%rd11+16];
	xor.b32  	%r951, %r951, %r699;
$L__BB4_49:
	and.b32  	%r701, %r691, 2;
	setp.eq.s32 	%p37, %r701, 0;
	@%p37 bra 	$L__BB4_51;
	ld.global.u32 	%r702, [%rd11+20];
	xor.b32  	%r955, %r955, %r702;
	ld.global.u32 	%r703, [%rd11+24];
	xor.b32  	%r1046, %r1046, %r703;
	ld.global.u32 	%r704, [%rd11+28];
	xor.b32  	%r1045, %r1045, %r704;
	ld.global.u32 	%r705, [%rd11+32];
	xor.b32  	%r1044, %r1044, %r705;
	ld.global.u32 	%r706, [%rd11+36];
	xor.b32  	%r951, %r951, %r706;
$L__BB4_51:
	and.b32  	%r708, %r691, 4;
	setp.eq.s32 	%p38, %r708, 0;
	@%p38 bra 	$L__BB4_53;
	ld.global.u32 	%r709, [%rd11+40];
	xor.b32  	%r955, %r955, %r709;
	ld.global.u32 	%r710, [%rd11+44];
	xor.b32  	%r1046, %r1046, %r710;
	ld.global.u32 	%r711, [%rd11+48];
	xor.b32  	%r1045, %r1045, %r711;
	ld.global.u32 	%r712, [%rd11+52];
	xor.b32  	%r1044, %r1044, %r712;
	ld.global.u32 	%r713, [%rd11+56];
	xor.b32  	%r951, %r951, %r713;
$L__BB4_53:
	and.b32  	%r715, %r691, 8;
	setp.eq.s32 	%p39, %r715, 0;
	@%p39 bra 	$L__BB4_55;
	ld.global.u32 	%r716, [%rd11+60];
	xor.b32  	%r955, %r955, %r716;
	ld.global.u32 	%r717, [%rd11+64];
	xor.b32  	%r1046, %r1046, %r717;
	ld.global.u32 	%r718, [%rd11+68];
	xor.b32  	%r1045, %r1045, %r718;
	ld.global.u32 	%r719, [%rd11+72];
	xor.b32  	%r1044, %r1044, %r719;
	ld.global.u32 	%r720, [%rd11+76];
	xor.b32  	%r951, %r951, %r720;
$L__BB4_55:
	and.b32  	%r722, %r691, 16;
	setp.eq.s32 	%p40, %r722, 0;
	@%p40 bra 	$L__BB4_57;
	ld.global.u32 	%r723, [%rd11+80];
	xor.b32  	%r955, %r955, %r723;
	ld.global.u32 	%r724, [%rd11+84];
	xor.b32  	%r1046, %r1046, %r724;
	ld.global.u32 	%r725, [%rd11+88];
	xor.b32  	%r1045, %r1045, %r725;
	ld.global.u32 	%r726, [%rd11+92];
	xor.b32  	%r1044, %r1044, %r726;
	ld.global.u32 	%r727, [%rd11+96];
	xor.b32  	%r951, %r951, %r727;
$L__BB4_57:
	and.b32  	%r729, %r691, 32;
	setp.eq.s32 	%p41, %r729, 0;
	@%p41 bra 	$L__BB4_59;
	ld.global.u32 	%r730, [%rd11+100];
	xor.b32  	%r955, %r955, %r730;
	ld.global.u32 	%r731, [%rd11+104];
	xor.b32  	%r1046, %r1046, %r731;
	ld.global.u32 	%r732, [%rd11+108];
	xor.b32  	%r1045, %r1045, %r732;
	ld.global.u32 	%r733, [%rd11+112];
	xor.b32  	%r1044, %r1044, %r733;
	ld.global.u32 	%r734, [%rd11+116];
	xor.b32  	%r951, %r951, %r734;
$L__BB4_59:
	and.b32  	%r736, %r691, 64;
	setp.eq.s32 	%p42, %r736, 0;
	@%p42 bra 	$L__BB4_61;
	ld.global.u32 	%r737, [%rd11+120];
	xor.b32  	%r955, %r955, %r737;
	ld.global.u32 	%r738, [%rd11+124];
	xor.b32  	%r1046, %r1046, %r738;
	ld.global.u32 	%r739, [%rd11+128];
	xor.b32  	%r1045, %r1045, %r739;
	ld.global.u32 	%r740, [%rd11+132];
	xor.b32  	%r1044, %r1044, %r740;
	ld.global.u32 	%r741, [%rd11+136];
	xor.b32  	%r951, %r951, %r741;
$L__BB4_61:
	and.b32  	%r743, %r691, 128;
	setp.eq.s32 	%p43, %r743, 0;
	@%p43 bra 	$L__BB4_63;
	ld.global.u32 	%r744, [%rd11+140];
	xor.b32  	%r955, %r955, %r744;
	ld.global.u32 	%r745, [%rd11+144];
	xor.b32  	%r1046, %r1046, %r745;
	ld.global.u32 	%r746, [%rd11+148];
	xor.b32  	%r1045, %r1045, %r746;
	ld.global.u32 	%r747, [%rd11+152];
	xor.b32  	%r1044, %r1044, %r747;
	ld.global.u32 	%r748, [%rd11+156];
	xor.b32  	%r951, %r951, %r748;
$L__BB4_63:
	and.b32  	%r750, %r691, 256;
	setp.eq.s32 	%p44, %r750, 0;
	@%p44 bra 	$L__BB4_65;
	ld.global.u32 	%r751, [%rd11+160];
	xor.b32  	%r955, %r955, %r751;
	ld.global.u32 	%r752, [%rd11+164];
	xor.b32  	%r1046, %r1046, %r752;
	ld.global.u32 	%r753, [%rd11+168];
	xor.b32  	%r1045, %r1045, %r753;
	ld.global.u32 	%r754, [%rd11+172];
	xor.b32  	%r1044, %r1044, %r754;
	ld.global.u32 	%r755, [%rd11+176];
	xor.b32  	%r951, %r951, %r755;
$L__BB4_65:
	and.b32  	%r757, %r691, 512;
	setp.eq.s32 	%p45, %r757, 0;
	@%p45 bra 	$L__BB4_67;
	ld.global.u32 	%r758, [%rd11+180];
	xor.b32  	%r955, %r955, %r758;
	ld.global.u32 	%r759, [%rd11+184];
	xor.b32  	%r1046, %r1046, %r759;
	ld.global.u32 	%r760, [%rd11+188];
	xor.b32  	%r1045, %r1045, %r760;
	ld.global.u32 	%r761, [%rd11+192];
	xor.b32  	%r1044, %r1044, %r761;
	ld.global.u32 	%r762, [%rd11+196];
	xor.b32  	%r951, %r951, %r762;
$L__BB4_67:
	and.b32  	%r764, %r691, 1024;
	setp.eq.s32 	%p46, %r764, 0;
	@%p46 bra 	$L__BB4_69;
	ld.global.u32 	%r765, [%rd11+200];
	xor.b32  	%r955, %r955, %r765;
	ld.global.u32 	%r766, [%rd11+204];
	xor.b32  	%r1046, %r1046, %r766;
	ld.global.u32 	%r767, [%rd11+208];
	xor.b32  	%r1045, %r1045, %r767;
	ld.global.u32 	%r768, [%rd11+212];
	xor.b32  	%r1044, %r1044, %r768;
	ld.global.u32 	%r769, [%rd11+216];
	xor.b32  	%r951, %r951, %r769;
$L__BB4_69:
	and.b32  	%r771, %r691, 2048;
	setp.eq.s32 	%p47, %r771, 0;
	@%p47 bra 	$L__BB4_71;
	ld.global.u32 	%r772, [%rd11+220];
	xor.b32  	%r955, %r955, %r772;
	ld.global.u32 	%r773, [%rd11+224];
	xor.b32  	%r1046, %r1046, %r773;
	ld.global.u32 	%r774, [%rd11+228];
	xor.b32  	%r1045, %r1045, %r774;
	ld.global.u32 	%r775, [%rd11+232];
	xor.b32  	%r1044, %r1044, %r775;
	ld.global.u32 	%r776, [%rd11+236];
	xor.b32  	%r951, %r951, %r776;
$L__BB4_71:
	and.b32  	%r778, %r691, 4096;
	setp.eq.s32 	%p48, %r778, 0;
	@%p48 bra 	$L__BB4_73;
	ld.global.u32 	%r779, [%rd11+240];
	xor.b32  	%r955, %r955, %r779;
	ld.global.u32 	%r780, [%rd11+244];
	xor.b32  	%r1046, %r1046, %r780;
	ld.global.u32 	%r781, [%rd11+248];
	xor.b32  	%r1045, %r1045, %r781;
	ld.global.u32 	%r782, [%rd11+252];
	xor.b32  	%r1044, %r1044, %r782;
	ld.global.u32 	%r783, [%rd11+256];
	xor.b32  	%r951, %r951, %r783;
$L__BB4_73:
	and.b32  	%r785, %r691, 8192;
	setp.eq.s32 	%p49, %r785, 0;
	@%p49 bra 	$L__BB4_75;
	ld.global.u32 	%r786, [%rd11+260];
	xor.b32  	%r955, %r955, %r786;
	ld.global.u32 	%r787, [%rd11+264];
	xor.b32  	%r1046, %r1046, %r787;
	ld.global.u32 	%r788, [%rd11+268];
	xor.b32  	%r1045, %r1045, %r788;
	ld.global.u32 	%r789, [%rd11+272];
	xor.b32  	%r1044, %r1044, %r789;
	ld.global.u32 	%r790, [%rd11+276];
	xor.b32  	%r951, %r951, %r790;
$L__BB4_75:
	and.b32  	%r792, %r691, 16384;
	setp.eq.s32 	%p50, %r792, 0;
	@%p50 bra 	$L__BB4_77;
	ld.global.u32 	%r793, [%rd11+280];
	xor.b32  	%r955, %r955, %r793;
	ld.global.u32 	%r794, [%rd11+284];
	xor.b32  	%r1046, %r1046, %r794;
	ld.global.u32 	%r795, [%rd11+288];
	xor.b32  	%r1045, %r1045, %r795;
	ld.global.u32 	%r796, [%rd11+292];
	xor.b32  	%r1044, %r1044, %r796;
	ld.global.u32 	%r797, [%rd11+296];
	xor.b32  	%r951, %r951, %r797;
$L__BB4_77:
	and.b32  	%r799, %r691, 32768;
	setp.eq.s32 	%p51, %r799, 0;
	@%p51 bra 	$L__BB4_79;
	ld.global.u32 	%r800, [%rd11+300];
	xor.b32  	%r955, %r955, %r800;
	ld.global.u32 	%r801, [%rd11+304];
	xor.b32  	%r1046, %r1046, %r801;
	ld.global.u32 	%r802, [%rd11+308];
	xor.b32  	%r1045, %r1045, %r802;
	ld.global.u32 	%r803, [%rd11+312];
	xor.b32  	%r1044, %r1044, %r803;
	ld.global.u32 	%r804, [%rd11+316];
	xor.b32  	%r951, %r951, %r804;
$L__BB4_79:
	add.s32 	%r1042, %r1042, 16;
	setp.ne.s32 	%p52, %r1042, 32;
	@%p52 bra 	$L__BB4_47;
	mad.lo.s32 	%r805, %r1036, -31, %r191;
	add.s32 	%r1036, %r805, 1;
	setp.ne.s32 	%p53, %r1036, 5;
	@%p53 bra 	$L__BB4_46;
	st.local.u32 	[%rd3+4], %r955;
	st.local.v2.u32 	[%rd3+8], {%r1046, %r1045};
	st.local.v2.u32 	[%rd3+16], {%r1044, %r951};
	setp.ne.s64 	%p54, %rd8, 3;
	@%p54 bra 	$L__BB4_119;
	mov.b32 	%r951, 0;
	mov.u32 	%r1136, %r951;
	mov.u32 	%r1137, %r951;
	mov.u32 	%r1138, %r951;
	mov.u32 	%r955, %r951;
	mov.u32 	%r1128, %r951;
$L__BB4_83:
	mul.wide.u32 	%rd27, %r1128, 4;
	add.s64 	%rd28, %rd3, %rd27;
	ld.local.u32 	%r366, [%rd28+4];
	shl.b32 	%r367, %r1128, 5;
	mov.b32 	%r1134, 0;
$L__BB4_84:
	.pragma "nounroll";
	shr.u32 	%r808, %r366, %r1134;
	and.b32  	%r809, %r808, 1;
	setp.eq.b32 	%p55, %r809, 1;
	not.pred 	%p56, %p55;
	add.s32 	%r810, %r367, %r1134;
	mul.lo.s32 	%r811, %r810, 5;
	mul.wide.u32 	%rd29, %r811, 4;
	add.s64 	%rd12, %rd9, %rd29;
	@%p56 bra 	$L__BB4_86;
	ld.global.u32 	%r812, [%rd12];
	xor.b32  	%r955, %r955, %r812;
	ld.global.u32 	%r813, [%rd12+4];
	xor.b32  	%r1138, %r1138, %r813;
	ld.global.u32 	%r814, [%rd12+8];
	xor.b32  	%r1137, %r1137, %r814;
	ld.global.u32 	%r815, [%rd12+12];
	xor.b32  	%r1136, %r1136, %r815;
	ld.global.u32 	%r816, [%rd12+16];
	xor.b32  	%r951, %r951, %r816;
$L__BB4_86:
	and.b32  	%r818, %r808, 2;
	setp.eq.s32 	%p57, %r818, 0;
	@%p57 bra 	$L__BB4_88;
	ld.global.u32 	%r819, [%rd12+20];
	xor.b32  	%r955, %r955, %r819;
	ld.global.u32 	%r820, [%rd12+24];
	xor.b32  	%r1138, %r1138, %r820;
	ld.global.u32 	%r821, [%rd12+28];
	xor.b32  	%r1137, %r1137, %r821;
	ld.global.u32 	%r822, [%rd12+32];
	xor.b32  	%r1136, %r1136, %r822;
	ld.global.u32 	%r823, [%rd12+36];
	xor.b32  	%r951, %r951, %r823;
$L__BB4_88:
	and.b32  	%r825, %r808, 4;
	setp.eq.s32 	%p58, %r825, 0;
	@%p58 bra 	$L__BB4_90;
	ld.global.u32 	%r826, [%rd12+40];
	xor.b32  	%r955, %r955, %r826;
	ld.global.u32 	%r827, [%rd12+44];
	xor.b32  	%r1138, %r1138, %r827;
	ld.global.u32 	%r828, [%rd12+48];
	xor.b32  	%r1137, %r1137, %r828;
	ld.global.u32 	%r829, [%rd12+52];
	xor.b32  	%r1136, %r1136, %r829;
	ld.global.u32 	%r830, [%rd12+56];
	xor.b32  	%r951, %r951, %r830;
$L__BB4_90:
	and.b32  	%r832, %r808, 8;
	setp.eq.s32 	%p59, %r832, 0;
	@%p59 bra 	$L__BB4_92;
	ld.global.u32 	%r833, [%rd12+60];
	xor.b32  	%r955, %r955, %r833;
	ld.global.u32 	%r834, [%rd12+64];
	xor.b32  	%r1138, %r1138, %r834;
	ld.global.u32 	%r835, [%rd12+68];
	xor.b32  	%r1137, %r1137, %r835;
	ld.global.u32 	%r836, [%rd12+72];
	xor.b32  	%r1136, %r1136, %r836;
	ld.global.u32 	%r837, [%rd12+76];
	xor.b32  	%r951, %r951, %r837;
$L__BB4_92:
	and.b32  	%r839, %r808, 16;
	setp.eq.s32 	%p60, %r839, 0;
	@%p60 bra 	$L__BB4_94;
	ld.global.u32 	%r840, [%rd12+80];
	xor.b32  	%r955, %r955, %r840;
	ld.global.u32 	%r841, [%rd12+84];
	xor.b32  	%r1138, %r1138, %r841;
	ld.global.u32 	%r842, [%rd12+88];
	xor.b32  	%r1137, %r1137, %r842;
	ld.global.u32 	%r843, [%rd12+92];
	xor.b32  	%r1136, %r1136, %r843;
	ld.global.u32 	%r844, [%rd12+96];
	xor.b32  	%r951, %r951, %r844;
$L__BB4_94:
	and.b32  	%r846, %r808, 32;
	setp.eq.s32 	%p61, %r846, 0;
	@%p61 bra 	$L__BB4_96;
	ld.global.u32 	%r847, [%rd12+100];
	xor.b32  	%r955, %r955, %r847;
	ld.global.u32 	%r848, [%rd12+104];
	xor.b32  	%r1138, %r1138, %r848;
	ld.global.u32 	%r849, [%rd12+108];
	xor.b32  	%r1137, %r1137, %r849;
	ld.global.u32 	%r850, [%rd12+112];
	xor.b32  	%r1136, %r1136, %r850;
	ld.global.u32 	%r851, [%rd12+116];
	xor.b32  	%r951, %r951, %r851;
$L__BB4_96:
	and.b32  	%r853, %r808, 64;
	setp.eq.s32 	%p62, %r853, 0;
	@%p62 bra 	$L__BB4_98;
	ld.global.u32 	%r854, [%rd12+120];
	xor.b32  	%r955, %r955, %r854;
	ld.global.u32 	%r855, [%rd12+124];
	xor.b32  	%r1138, %r1138, %r855;
	ld.global.u32 	%r856, [%rd12+128];
	xor.b32  	%r1137, %r1137, %r856;
	ld.global.u32 	%r857, [%rd12+132];
	xor.b32  	%r1136, %r1136, %r857;
	ld.global.u32 	%r858, [%rd12+136];
	xor.b32  	%r951, %r951, %r858;
$L__BB4_98:
	and.b32  	%r860, %r808, 128;
	setp.eq.s32 	%p63, %r860, 0;
	@%p63 bra 	$L__BB4_100;
	ld.global.u32 	%r861, [%rd12+140];
	xor.b32  	%r955, %r955, %r861;
	ld.global.u32 	%r862, [%rd12+144];
	xor.b32  	%r1138, %r1138, %r862;
	ld.global.u32 	%r863, [%rd12+148];
	xor.b32  	%r1137, %r1137, %r863;
	ld.global.u32 	%r864, [%rd12+152];
	xor.b32  	%r1136, %r1136, %r864;
	ld.global.u32 	%r865, [%rd12+156];
	xor.b32  	%r951, %r951, %r865;
$L__BB4_100:
	and.b32  	%r867, %r808, 256;
	setp.eq.s32 	%p64, %r867, 0;
	@%p64 bra 	$L__BB4_102;
	ld.global.u32 	%r868, [%rd12+160];
	xor.b32  	%r955, %r955, %r868;
	ld.global.u32 	%r869, [%rd12+164];
	xor.b32  	%r1138, %r1138, %r869;
	ld.global.u32 	%r870, [%rd12+168];
	xor.b32  	%r1137, %r1137, %r870;
	ld.global.u32 	%r871, [%rd12+172];
	xor.b32  	%r1136, %r1136, %r871;
	ld.global.u32 	%r872, [%rd12+176];
	xor.b32  	%r951, %r951, %r872;
$L__BB4_102:
	and.b32  	%r874, %r808, 512;
	setp.eq.s32 	%p65, %r874, 0;
	@%p65 bra 	$L__BB4_104;
	ld.global.u32 	%r875, [%rd12+180];
	xor.b32  	%r955, %r955, %r875;
	ld.global.u32 	%r876, [%rd12+184];
	xor.b32  	%r1138, %r1138, %r876;
	ld.global.u32 	%r877, [%rd12+188];
	xor.b32  	%r1137, %r1137, %r877;
	ld.global.u32 	%r878, [%rd12+192];
	xor.b32  	%r1136, %r1136, %r878;
	ld.global.u32 	%r879, [%rd12+196];
	xor.b32  	%r951, %r951, %r879;
$L__BB4_104:
	and.b32  	%r881, %r808, 1024;
	setp.eq.s32 	%p66, %r881, 0;
	@%p66 bra 	$L__BB4_106;
	ld.global.u32 	%r882, [%rd12+200];
	xor.b32  	%r955, %r955, %r882;
	ld.global.u32 	%r883, [%rd12+204];
	xor.b32  	%r1138, %r1138, %r883;
	ld.global.u32 	%r884, [%rd12+208];
	xor.b32  	%r1137, %r1137, %r884;
	ld.global.u32 	%r885, [%rd12+212];
	xor.b32  	%r1136, %r1136, %r885;
	ld.global.u32 	%r886, [%rd12+216];
	xor.b32  	%r951, %r951, %r886;
$L__BB4_106:
	and.b32  	%r888, %r808, 2048;
	setp.eq.s32 	%p67, %r888, 0;
	@%p67 bra 	$L__BB4_108;
	ld.global.u32 	%r889, [%rd12+220];
	xor.b32  	%r955, %r955, %r889;
	ld.global.u32 	%r890, [%rd12+224];
	xor.b32  	%r1138, %r1138, %r890;
	ld.global.u32 	%r891, [%rd12+228];
	xor.b32  	%r1137, %r1137, %r891;
	ld.global.u32 	%r892, [%rd12+232];
	xor.b32  	%r1136, %r1136, %r892;
	ld.global.u32 	%r893, [%rd12+236];
	xor.b32  	%r951, %r951, %r893;
$L__BB4_108:
	and.b32  	%r895, %r808, 4096;
	setp.eq.s32 	%p68, %r895, 0;
	@%p68 bra 	$L__BB4_110;
	ld.global.u32 	%r896, [%rd12+240];
	xor.b32  	%r955, %r955, %r896;
	ld.global.u32 	%r897, [%rd12+244];
	xor.b32  	%r1138, %r1138, %r897;
	ld.global.u32 	%r898, [%rd12+248];
	xor.b32  	%r1137, %r1137, %r898;
	ld.global.u32 	%r899, [%rd12+252];
	xor.b32  	%r1136, %r1136, %r899;
	ld.global.u32 	%r900, [%rd12+256];
	xor.b32  	%r951, %r951, %r900;
$L__BB4_110:
	and.b32  	%r902, %r808, 8192;
	setp.eq.s32 	%p69, %r902, 0;
	@%p69 bra 	$L__BB4_112;
	ld.global.u32 	%r903, [%rd12+260];
	xor.b32  	%r955, %r955, %r903;
	ld.global.u32 	%r904, [%rd12+264];
	xor.b32  	%r1138, %r1138, %r904;
	ld.global.u32 	%r905, [%rd12+268];
	xor.b32  	%r1137, %r1137, %r905;
	ld.global.u32 	%r906, [%rd12+272];
	xor.b32  	%r1136, %r1136, %r906;
	ld.global.u32 	%r907, [%rd12+276];
	xor.b32  	%r951, %r951, %r907;
$L__BB4_112:
	and.b32  	%r909, %r808, 16384;
	setp.eq.s32 	%p70, %r909, 0;
	@%p70 bra 	$L__BB4_114;
	ld.global.u32 	%r910, [%rd12+280];
	xor.b32  	%r955, %r955, %r910;
	ld.global.u32 	%r911, [%rd12+284];
	xor.b32  	%r1138, %r1138, %r911;
	ld.global.u32 	%r912, [%rd12+288];
	xor.b32  	%r1137, %r1137, %r912;
	ld.global.u32 	%r913, [%rd12+292];
	xor.b32  	%r1136, %r1136, %r913;
	ld.global.u32 	%r914, [%rd12+296];
	xor.b32  	%r951, %r951, %r914;
$L__BB4_114:
	and.b32  	%r916, %r808, 32768;
	setp.eq.s32 	%p71, %r916, 0;
	@%p71 bra 	$L__BB4_116;
	ld.global.u32 	%r917, [%rd12+300];
	xor.b32  	%r955, %r955, %r917;
	ld.global.u32 	%r918, [%rd12+304];
	xor.b32  	%r1138, %r1138, %r918;
	ld.global.u32 	%r919, [%rd12+308];
	xor.b32  	%r1137, %r1137, %r919;
	ld.global.u32 	%r920, [%rd12+312];
	xor.b32  	%r1136, %r1136, %r920;
	ld.global.u32 	%r921, [%rd12+316];
	xor.b32  	%r951, %r951, %r921;
$L__BB4_116:
	add.s32 	%r1134, %r1134, 16;
	setp.ne.s32 	%p72, %r1134, 32;
	@%p72 bra 	$L__BB4_84;
	mad.lo.s32 	%r922, %r1128, -31, %r367;
	add.s32 	%r1128, %r922, 1;
	setp.ne.s32 	%p73, %r1128, 5;
	@%p73 bra 	$L__BB4_83;
	st.local.u32 	[%rd3+4], %r955;
	st.local.v2.u32 	[%rd3+8], {%r1138, %r1137};
	st.local.v2.u32 	[%rd3+16], {%r1136, %r951};
$L__BB4_119:
	shr.u64 	%rd30, %rd7, 2;
	add.s32 	%r938, %r938, 1;
	setp.gt.u64 	%p74, %rd7, 3;
	@%p74 bra 	$L__BB4_7;
$L__BB4_120:
	shr.u32 	%r923, %r955, 2;
	xor.b32  	%r924, %r923, %r955;
	shl.b32 	%r925, %r951, 4;
	shl.b32 	%r926, %r924, 1;
	xor.b32  	%r927, %r926, %r925;
	xor.b32  	%r928, %r927, %r924;
	xor.b32  	%r929, %r928, %r951;
	add.s32 	%r930, %r2, %r929;
	add.s32 	%r931, %r930, 362437;
	rem.u32 	%r932, %r931, %r544;
	add.s32 	%r933, %r932, 1;
	abs.s32 	%r934, %r933;
	st.global.u32 	[%rd5], %r934;
	atom.global.add.u32 	%r935, [%rd2], 1;
$L__BB4_121:
	ret;

}
	// .globl	_Z22kernelEncontrarCaminosPiiiS_iPbi
.visible .entry _Z22kernelEncontrarCaminosPiiiS_iPbi(
	.param .u64 .ptr .align 1 _Z22kernelEncontrarCaminosPiiiS_iPbi_param_0,
	.param .u32 _Z22kernelEncontrarCaminosPiiiS_iPbi_param_1,
	.param .u32 _Z22kernelEncontrarCaminosPiiiS_iPbi_param_2,
	.param .u64 .ptr .align 1 _Z22kernelEncontrarCaminosPiiiS_iPbi_param_3,
	.param .u32 _Z22kernelEncontrarCaminosPiiiS_iPbi_param_4,
	.param .u64 .ptr .align 1 _Z22kernelEncontrarCaminosPiiiS_iPbi_param_5,
	.param .u32 _Z22kernelEncontrarCaminosPiiiS_iPbi_param_6
)
{
	.reg .pred 	%p<38>;
	.reg .b16 	%rs<17>;
	.reg .b32 	%r<54>;
	.reg .b64 	%rd<17>;

	ld.param.u64 	%rd7, [_Z22kernelEncontrarCaminosPiiiS_iPbi_param_0];
	ld.param.u32 	%r17, [_Z22kernelEncontrarCaminosPiiiS_iPbi_param_1];
	ld.param.u32 	%r18, [_Z22kernelEncontrarCaminosPiiiS_iPbi_param_2];
	ld.param.u64 	%rd8, [_Z22kernelEncontrarCaminosPiiiS_iPbi_param_3];
	ld.param.u32 	%r19, [_Z22kernelEncontrarCaminosPiiiS_iPbi_param_4];
	ld.param.u64 	%rd6, [_Z22kernelEncontrarCaminosPiiiS_iPbi_param_5];
	ld.param.u32 	%r20, [_Z22kernelEncontrarCaminosPiiiS_iPbi_param_6];
	cvta.to.global.u64 	%rd1, %rd8;
	cvta.to.global.u64 	%rd2, %rd7;
	mov.u32 	%r21, %ctaid.x;
	mov.u32 	%r22, %ntid.x;
	mov.u32 	%r23, %tid.x;
	mad.lo.s32 	%r24, %r21, %r22, %r23;
	mov.u32 	%r25, %ctaid.y;
	mov.u32 	%r26, %ntid.y;
	mov.u32 	%r27, %tid.y;
	mad.lo.s32 	%r28, %r25, %r26, %r27;
	mad.lo.s32 	%r29, %r17, %r24, %r28;
	setp.gt.s32 	%p2, %r18, %r17;
	mad.lo.s32 	%r30, %r18, %r28, %r24;
	selp.b32 	%r31, %r30, %r29, %p2;
	mul.wide.s32 	%rd9, %r31, 4;
	add.s64 	%rd10, %rd2, %rd9;
	ld.global.u32 	%r32, [%rd10];
	setp.ne.s32 	%p3, %r32, %r20;
	setp.ne.s32 	%p4, %r32, -1;
	and.pred  	%p5, %p3, %p4;
	setp.ne.s32 	%p6, %r19, %r31;
	mov.b16 	%rs14, 0;
	or.pred  	%p7, %p6, %p5;
	@%p7 bra 	$L__BB5_14;
	mul.lo.s32 	%r2, %r18, %r17;
	setp.ge.s32 	%p8, %r19, %r2;
	@%p8 bra 	$L__BB5_14;
	div.s32 	%r34, %r31, %r18;
	setp.gt.s32 	%p9, %r34, 0;
	setp.lt.s32 	%p10, %r34, %r17;
	and.pred  	%p1, %p9, %p10;
	mov.b32 	%r52, 0;
	mul.wide.s32 	%rd12, %r18, 4;
	mov.u32 	%r53, %r19;
	mov.u32 	%r51, %r19;
$L__BB5_3:
	mov.u32 	%r5, %r51;
	add.s32 	%r51, %r5, 1;
	rem.s32 	%r35, %r51, %r18;
	add.s32 	%r7, %r5, -1;
	mul.wide.s32 	%rd11, %r5, 4;
	add.s64 	%rd3, %rd2, %rd11;
	ld.global.u32 	%r36, [%rd3+4];
	setp.ne.s32 	%p11, %r20, %r36;
	setp.lt.s32 	%p12, %r35, 1;
	or.pred  	%p13, %p12, %p11;
	setp.eq.s32 	%p14, %r51, %r53;
	or.pred  	%p15, %p13, %p14;
	@%p15 bra 	$L__BB5_5;
	add.s32 	%r52, %r52, 1;
	mov.b32 	%r45, -1;
	st.global.u32 	[%rd3+4], %r45;
	mov.b16 	%rs14, 0;
	mov.u16 	%rs15, %rs14;
	mov.u32 	%r53, %r5;
	bra.uni 	$L__BB5_13;
$L__BB5_5:
	add.s32 	%r51, %r5, %r18;
	add.s64 	%rd4, %rd3, %rd12;
	ld.global.u32 	%r37, [%rd4];
	setp.ne.s32 	%p16, %r20, %r37;
	setp.eq.s32 	%p17, %r51, %r53;
	or.pred  	%p18, %p16, %p17;
	setp.ge.s32 	%p19, %r51, %r2;
	or.pred  	%p20, %p19, %p18;
	@%p20 bra 	$L__BB5_7;
	add.s32 	%r52, %r52, 1;
	mov.b32 	%r44, -1;
	st.global.u32 	[%rd4], %r44;
	mov.b16 	%rs14, 0;
	mov.u16 	%rs15, %rs14;
	mov.u32 	%r53, %r5;
	bra.uni 	$L__BB5_13;
$L__BB5_7:
	ld.global.u32 	%r38, [%rd3+-4];
	setp.ne.s32 	%p21, %r20, %r38;
	rem.s32 	%r39, %r7, %r18;
	setp.lt.s32 	%p22, %r39, 1;
	or.pred  	%p23, %p22, %p21;
	setp.eq.s32 	%p24, %r7, %r53;
	or.pred  	%p25, %p23, %p24;
	@%p25 bra 	$L__BB5_9;
	add.s32 	%r52, %r52, 1;
	mov.b32 	%r43, -1;
	st.global.u32 	[%rd3+-4], %r43;
	mov.b16 	%rs14, 0;
	mov.u16 	%rs15, %rs14;
	mov.u32 	%r51, %r7;
	mov.u32 	%r53, %r5;
	bra.uni 	$L__BB5_13;
$L__BB5_9:
	sub.s32 	%r51, %r5, %r18;
	mul.wide.s32 	%rd13, %r51, 4;
	add.s64 	%rd5, %rd2, %rd13;
	ld.global.u32 	%r40, [%rd5];
	setp.eq.s32 	%p26, %r20, %r40;
	setp.ne.s32 	%p27, %r51, %r53;
	and.pred  	%p28, %p26, %p27;
	setp.ge.s32 	%p29, %r5, %r18;
	and.pred  	%p30, %p29, %p28;
	and.pred  	%p31, %p30, %p1;
	not.pred 	%p32, %p31;
	@%p32 bra 	$L__BB5_11;
	add.s32 	%r52, %r52, 1;
	mov.b32 	%r42, -1;
	st.global.u32 	[%rd5], %r42;
	mov.b16 	%rs14, 0;
	mov.u16 	%rs15, %rs14;
	mov.u32 	%r53, %r5;
	bra.uni 	$L__BB5_13;
$L__BB5_11:
	setp.lt.s32 	%p33, %r52, 1;
	mov.b16 	%rs15, 1;
	mov.b16 	%rs14, 0;
	mov.u32 	%r51, %r5;
	@%p33 bra 	$L__BB5_13;
	atom.global.add.u32 	%r41, [%rd1], 1;
	mov.b16 	%rs14, 1;
	mov.u16 	%rs15, %rs14;
	mov.u32 	%r51, %r5;
$L__BB5_13:
	setp.lt.s32 	%p34, %r51, %r2;
	or.b16  	%rs13, %rs15, %rs14;
	setp.eq.s16 	%p35, %rs13, 0;
	and.pred  	%p36, %p34, %p35;
	@%p36 bra 	$L__BB5_3;
$L__BB5_14:
	cvta.to.global.u64 	%rd14, %rd6;
	st.global.u8 	[%rd14], %rs14;
	ld.global.u32 	%r46, [%rd1];
	setp.lt.s32 	%p37, %r46, 1;
	@%p37 bra 	$L__BB5_16;
	mul.wide.s32 	%rd15, %r19, 4;
	add.s64 	%rd16, %rd2, %rd15;
	mov.b32 	%r47, -1;
	st.global.u32 	[%rd16], %r47;
$L__BB5_16:
	ret;

}
	// .globl	_Z20kernelEncontrarBombaPiiiiS_S_
.visible .entry _Z20kernelEncontrarBombaPiiiiS_S_(
	.param .u64 .ptr .align 1 _Z20kernelEncontrarBombaPiiiiS_S__param_0,
	.param .u32 _Z20kernelEncontrarBombaPiiiiS_S__param_1,
	.param .u32 _Z20kernelEncontrarBombaPiiiiS_S__param_2,
	.param .u32 _Z20kernelEncontrarBombaPiiiiS_S__param_3,
	.param .u64 .ptr .align 1 _Z20kernelEncontrarBombaPiiiiS_S__param_4,
	.param .u64 .ptr .align 1 _Z20kernelEncontrarBombaPiiiiS_S__param_5
)
{
	.reg .pred 	%p<37>;
	.reg .b32 	%r<31>;
	.reg .b64 	%rd<11>;

	ld.param.u64 	%rd6, [_Z20kernelEncontrarBombaPiiiiS_S__param_0];
	ld.param.u32 	%r7, [_Z20kernelEncontrarBombaPiiiiS_S__param_1];
	ld.param.u32 	%r8, [_Z20kernelEncontrarBombaPiiiiS_S__param_2];
	ld.param.u32 	%r9, [_Z20kernelEncontrarBombaPiiiiS_S__param_3];
	ld.param.u64 	%rd7, [_Z20kernelEncontrarBombaPiiiiS_S__param_4];
	ld.param.u64 	%rd5, [_Z20kernelEncontrarBombaPiiiiS_S__param_5];
	cvta.to.global.u64 	%rd1, %rd5;
	cvta.to.global.u64 	%rd2, %rd7;
	cvta.to.global.u64 	%rd3, %rd6;
	mov.u32 	%r10, %ctaid.x;
	mov.u32 	%r11, %ntid.x;
	mov.u32 	%r12, %tid.x;
	mad.lo.s32 	%r1, %r10, %r11, %r12;
	mov.u32 	%r13, %ctaid.y;
	mov.u32 	%r14, %ntid.y;
	mov.u32 	%r15, %tid.y;
	mad.lo.s32 	%r2, %r13, %r14, %r15;
	mad.lo.s32 	%r16, %r7, %r1, %r2;
	setp.gt.s32 	%p6, %r8, %r7;
	mad.lo.s32 	%r17, %r8, %r2, %r1;
	selp.b32 	%r18, %r17, %r16, %p6;
	div.s32 	%r19, %r18, %r8;
	mul.lo.s32 	%r20, %r19, %r8;
	sub.s32 	%r3, %r18, %r20;
	div.s32 	%r21, %r9, %r8;
	mul.lo.s32 	%r4, %r21, %r8;
	setp.ne.s32 	%p7, %r19, %r21;
	cvt.u32.u64 	%r22, %rd7;
	setp.gt.s32 	%p8, %r22, 4;
	mul.wide.s32 	%rd8, %r18, 4;
	add.s64 	%rd4, %rd3, %rd8;
	mov.pred 	%p35, 0;
	or.pred  	%p9, %p8, %p7;
	@%p9 bra 	$L__BB6_2;
	ld.global.u32 	%r23, [%rd4];
	setp.eq.s32 	%p35, %r23, -1;
$L__BB6_2:
	setp.le.s32 	%p10, %r7, %r2;
	not.pred 	%p11, %p35;
	or.pred  	%p12, %p10, %p11;
	setp.le.s32 	%p13, %r8, %r1;
	or.pred  	%p14, %p13, %p12;
	@%p14 bra 	$L__BB6_4;
	atom.global.add.u32 	%r24, [%rd2], 1;
$L__BB6_4:
	sub.s32 	%r25, %r9, %r4;
	setp.ne.s32 	%p16, %r3, %r25;
	cvt.u32.u64 	%r26, %rd5;
	setp.gt.s32 	%p17, %r26, 4;
	mov.pred 	%p36, 0;
	or.pred  	%p18, %p17, %p16;
	@%p18 bra 	$L__BB6_6;
	ld.global.u32 	%r27, [%rd4];
	setp.eq.s32 	%p36, %r27, -1;
$L__BB6_6:
	setp.le.s32 	%p19, %r7, %r1;
	not.pred 	%p20, %p36;
	or.pred  	%p21, %p19, %p20;
	setp.le.s32 	%p22, %r8, %r2;
	or.pred  	%p23, %p22, %p21;
	@%p23 bra 	$L__BB6_8;
	atom.global.add.u32 	%r28, [%rd1], 1;
$L__BB6_8:
	setp.le.s32 	%p24, %r8, %r2;
	setp.le.s32 	%p25, %r7, %r1;
	ld.global.u32 	%r5, [%rd2];
	ld.global.u32 	%r6, [%rd1];
	setp.eq.s32 	%p26, %r5, %r6;
	or.pred  	%p27, %p25, %p24;
	or.pred  	%p28, %p27, %p26;
	@%p28 bra 	$L__BB6_12;
	setp.eq.s32 	%p29, %r5, 5;
	setp.eq.s32 	%p30, %r6, 1;
	and.pred  	%p31, %p29, %p30;
	@%p31 bra 	$L__BB6_11;
	setp.ne.s32 	%p32, %r6, 5;
	setp.ne.s32 	%p33, %r5, 1;
	or.pred  	%p34, %p32, %p33;
	@%p34 bra 	$L__BB6_12;
$L__BB6_11:
	mul.wide.s32 	%rd9, %r9, 4;
	add.s64 	%rd10, %rd3, %rd9;
	mov.b32 	%r29, 66;
	st.global.u32 	[%rd10], %r29;
	mov.b32 	%r30, 0;
	st.global.u32 	[%rd2], %r30;
	st.global.u32 	[%rd1], %r30;
$L__BB6_12:
	ret;

}
	// .globl	_Z30kernelEncontrarRompecabezasTNTPiiiiS_ii
.visible .entry _Z30kernelEncontrarRompecabezasTNTPiiiiS_ii(
	.param .u64 .ptr .align 1 _Z30kernelEncontrarRompecabezasTNTPiiiiS_ii_param_0,
	.param .u32 _Z30kernelEncontrarRompecabezasTNTPiiiiS_ii_param_1,
	.param .u32 _Z30kernelEncontrarRompecabezasTNTPiiiiS_ii_param_2,
	.param .u32 _Z30kernelEncontrarRompecabezasTNTPiiiiS_ii_param_3,
	.param .u64 .ptr .align 1 _Z30kernelEncontrarRompecabezasTNTPiiiiS_ii_param_4,
	.param .u32 _Z30kernelEncontrarRompecabezasTNTPiiiiS_ii_param_5,
	.param .u32 _Z30kernelEncontrarRompecabezasTNTPiiiiS_ii_param_6
)
{
	.local .align 8 .b8 	__local_depot7[48];
	.reg .b64 	%SP;
	.reg .b64 	%SPL;
	.reg .pred 	%p<72>;
	.reg .b32 	%r<1217>;
	.reg .b64 	%rd<33>;

	mov.u64 	%SPL, __local_depot7;
	ld.param.u64 	%rd12, [_Z30kernelEncontrarRompecabezasTNTPiiiiS_ii_param_0];
	ld.param.u32 	%r545, [_Z30kernelEncontrarRompecabezasTNTPiiiiS_ii_param_1];
	ld.param.u32 	%r546, [_Z30kernelEncontrarRompecabezasTNTPiiiiS_ii_param_2];
	ld.param.u32 	%r542, [_Z30kernelEncontrarRompecabezasTNTPiiiiS_ii_param_3];
	ld.param.u64 	%rd13, [_Z30kernelEncontrarRompecabezasTNTPiiiiS_ii_param_4];
	ld.param.u32 	%r543, [_Z30kernelEncontrarRompecabezasTNTPiiiiS_ii_param_5];
	ld.param.u32 	%r544, [_Z30kernelEncontrarRompecabezasTNTPiiiiS_ii_param_6];
	cvta.to.global.u64 	%rd1, %rd13;
	cvta.to.global.u64 	%rd2, %rd12;
	add.u64 	%rd3, %SPL, 0;
	mov.u32 	%r547, %ctaid.x;
	mov.u32 	%r548, %ntid.x;
	mov.u32 	%r549, %tid.x;
	mad.lo.s32 	%r550, %r547, %r548, %r549;
	mov.u32 	%r551, %ctaid.y;
	mov.u32 	%r552, %ntid.y;
	mov.u32 	%r553, %tid.y;
	mad.lo.s32 	%r554, %r551, %r552, %r553;
	mad.lo.s32 	%r555, %r545, %r550, %r554;
	setp.gt.s32 	%p1, %r546, %r545;
	mad.lo.s32 	%r556, %r546, %r554, %r550;
	selp.b32 	%r1, %r556, %r555, %p1;
	mul.wide.s32 	%rd15, %r1, 4;
	add.s64 	%rd16, %rd2, %rd15;
	ld.global.u32 	%r557, [%rd16];
	setp.ne.s32 	%p2, %r557, -1;
	@%p2 bra 	$L__BB7_2;
	atom.global.add.u32 	%r558, [%rd1], 1;
$L__BB7_2:
	bar.sync 	0;
	ld.global.u32 	%r2, [%rd1];
	setp.ne.s32 	%p3, %r2, 6;
	setp.ne.s32 	%p4, %r1, %r542;
	or.pred  	%p5, %p4, %p3;
	@%p5 bra 	$L__BB7_4;
	mul.wide.s32 	%rd30, %r542, 4;
	add.s64 	%rd31, %rd2, %rd30;
	mov.b32 	%r932, 84;
	st.global.u32 	[%rd31], %r932;
	mov.b32 	%r933, 0;
	st.global.u32 	[%rd1], %r933;
	bra.uni 	$L__BB7_121;
$L__BB7_4:
	setp.ne.s32 	%p6, %r1, %r542;
	setp.lt.s32 	%p7, %r2, 7;
	or.pred  	%p8, %p6, %p7;
	@%p8 bra 	$L__BB7_121;
	cvt.s64.s32 	%rd4, %r542;
	xor.b32  	%r559, %r543, -1429050551;
	mul.lo.s32 	%r560, %r559, 1099087573;
	setp.gt.s32 	%p9, %r543, -1;
	selp.b32 	%r561, -644748465, -1947113066, %p9;
	add.s32 	%r562, %r561, %r560;
	add.s32 	%r3, %r562, 6615241;
	add.s32 	%r953, %r560, 123456789;
	st.local.v2.u32 	[%rd3], {%r3, %r953};
	xor.b32  	%r563, %r560, 362436069;
	add.s32 	%r564, %r561, 521288629;
	st.local.v2.u32 	[%rd3+8], {%r563, %r564};
	xor.b32  	%r565, %r561, 88675123;
	add.s32 	%r949, %r560, 5783321;
	st.local.v2.u32 	[%rd3+16], {%r565, %r949};
	setp.eq.s32 	%p10, %r542, 0;
	@%p10 bra 	$L__BB7_120;
	mov.b32 	%r936, 0;
	mov.u64 	%rd18, precalc_xorwow_matrix;
	mov.u64 	%rd32, %rd4;
$L__BB7_7:
	mov.u64 	%rd5, %rd32;
	and.b64  	%rd6, %rd5, 3;
	setp.eq.s64 	%p11, %rd6, 0;
	@%p11 bra 	$L__BB7_119;
	mul.wide.u32 	%rd17, %r936, 3200;
	add.s64 	%rd7, %rd18, %rd17;
	mov.b32 	%r949, 0;
	mov.u32 	%r950, %r949;
	mov.u32 	%r951, %r949;
	mov.u32 	%r952, %r949;
	mov.u32 	%r953, %r949;
	mov.u32 	%r942, %r949;
$L__BB7_9:
	mul.wide.u32 	%rd19, %r942, 4;
	add.s64 	%rd20, %rd3, %rd19;
	ld.local.u32 	%r15, [%rd20+4];
	shl.b32 	%r16, %r942, 5;
	mov.b32 	%r948, 0;
$L__BB7_10:
	.pragma "nounroll";
	shr.u32 	%r569, %r15, %r948;
	and.b32  	%r570, %r569, 1;
	setp.eq.b32 	%p12, %r570, 1;
	not.pred 	%p13, %p12;
	add.s32 	%r571, %r16, %r948;
	mul.lo.s32 	%r572, %r571, 5;
	mul.wide.u32 	%rd21, %r572, 4;
	add.s64 	%rd8, %rd7, %rd21;
	@%p13 bra 	$L__BB7_12;
	ld.global.u32 	%r573, [%rd8];
	xor.b32  	%r953, %r953, %r573;
	ld.global.u32 	%r574, [%rd8+4];
	xor.b32  	%r952, %r952, %r574;
	ld.global.u32 	%r575, [%rd8+8];
	xor.b32  	%r951, %r951, %r575;
	ld.global.u32 	%r576, [%rd8+12];
	xor.b32  	%r950, %r950, %r576;
	ld.global.u32 	%r577, [%rd8+16];
	xor.b32  	%r949, %r949, %r577;
$L__BB7_12:
	and.b32  	%r579, %r569, 2;
	setp.eq.s32 	%p14, %r579, 0;
	@%p14 bra 	$L__BB7_14;
	ld.global.u32 	%r580, [%rd8+20];
	xor.b32  	%r953, %r953, %r580;
	ld.global.u32 	%r581, [%rd8+24];
	xor.b32  	%r952, %r952, %r581;
	ld.global.u32 	%r582, [%rd8+28];
	xor.b32  	%r951, %r951, %r582;
	ld.global.u32 	%r583, [%rd8+32];
	xor.b32  	%r950, %r950, %r583;
	ld.global.u32 	%r584, [%rd8+36];
	xor.b32  	%r949, %r949, %r584;
$L__BB7_14:
	and.b32  	%r586, %r569, 4;
	setp.eq.s32 	%p15, %r586, 0;
	@%p15 bra 	$L__BB7_16;
	ld.global.u32 	%r587, [%rd8+40];
	xor.b32  	%r953, %r953, %r587;
	ld.global.u32 	%r588, [%rd8+44];
	xor.b32  	%r952, %r952, %r588;
	ld.global.u32 	%r589, [%rd8+48];
	xor.b32  	%r951, %r951, %r589;
	ld.global.u32 	%r590, [%rd8+52];
	xor.b32  	%r950, %r950, %r590;
	ld.global.u32 	%r591, [%rd8+56];
	xor.b32  	%r949, %r949, %r591;
$L__BB7_16:
	and.b32  	%r593, %r569, 8;
	setp.eq.s32 	%p16, %r593, 0;
	@%p16 bra 	$L__BB7_18;
	ld.global.u32 	%r594, [%rd8+60];
	xor.b32  	%r953, %r953, %r594;
	ld.global.u32 	%r595, [%rd8+64];
	xor.b32  	%r952, %r952, %r595;
	ld.global.u32 	%r596, [%rd8+68];
	xor.b32  	%r951, %r951, %r596;
	ld.global.u32 	%r597, [%rd8+72];
	xor.b32  	%r950, %r950, %r597;
	ld.global.u32 	%r598, [%rd8+76];
	xor.b32  	%r949, %r949, %r598;
$L__BB7_18:
	and.b32  	%r600, %r569, 16;
	setp.eq.s32 	%p17, %r600, 0;
	@%p17 bra 	$L__BB7_20;
	ld.global.u32 	%r601, [%rd8+80];
	xor.b32  	%r953, %r953, %r601;
	ld.global.u32 	%r602, [%rd8+84];
	xor.b32  	%r952, %r952, %r602;
	ld.global.u32 	%r603, [%rd8+88];
	xor.b32  	%r951, %r951, %r603;
	ld.global.u32 	%r604, [%rd8+92];
	xor.b32  	%r950, %r950, %r604;
	ld.global.u32 	%r605, [%rd8+96];
	xor.b32  	%r949, %r949, %r605;
$L__BB7_20:
	and.b32  	%r607, %r569, 32;
	setp.eq.s32 	%p18, %r607, 0;
	@%p18 bra 	$L__BB7_22;
	ld.global.u32 	%r608, [%rd8+100];
	xor.b32  	%r953, %r953, %r608;
	ld.global.u32 	%r609, [%rd8+104];
	xor.b32  	%r952, %r952, %r609;
	ld.global.u32 	%r610, [%rd8+108];
	xor.b32  	%r951, %r951, %r610;
	ld.global.u32 	%r611, [%rd8+112];
	xor.b32  	%r950, %r950, %r611;
	ld.global.u32 	%r612, [%rd8+116];
	xor.b32  	%r949, %r949, %r612;
$L__BB7_22:
	and.b32  	%r614, %r569, 64;
	setp.eq.s32 	%p19, %r614, 0;
	@%p19 bra 	$L__BB7_24;
	ld.global.u32 	%r615, [%rd8+120];
	xor.b32  	%r953, %r953, %r615;
	ld.global.u32 	%r616, [%rd8+124];
	xor.b32  	%r952, %r952, %r616;
	ld.global.u32 	%r617, [%rd8+128];
	xor.b32  	%r951, %r951, %r617;
	ld.global.u32 	%r618, [%rd8+132];
	xor.b32  	%r950, %r950, %r618;
	ld.global.u32 	%r619, [%rd8+136];
	xor.b32  	%r949, %r949, %r619;
$L__BB7_24:
	and.b32  	%r621, %r569, 128;
	setp.eq.s32 	%p20, %r621, 0;
	@%p20 bra 	$L__BB7_26;
	ld.global.u32 	%r622, [%rd8+140];
	xor.b32  	%r953, %r953, %r622;
	ld.global.u32 	%r623, [%rd8+144];
	xor.b32  	%r952, %r952, %r623;
	ld.global.u32 	%r624, [%rd8+148];
	xor.b32  	%r951, %r951, %r624;
	ld.global.u32 	%r625, [%rd8+152];
	xor.b32  	%r950, %r950, %r625;
	ld.global.u32 	%r626, [%rd8+156];
	xor.b32  	%r949, %r949, %r626;
$L__BB7_26:
	and.b32  	%r628, %r569, 256;
	setp.eq.s32 	%p21, %r628, 0;
	@%p21 bra 	$L__BB7_28;
	ld.global.u32 	%r629, [%rd8+160];
	xor.b32  	%r953, %r953, %r629;
	ld.global.u32 	%r630, [%rd8+164];
	xor.b32  	%r952, %r952, %r630;
	ld.global.u32 	%r631, [%rd8+168];
	xor.b32  	%r951, %r951, %r631;
	ld.global.u32 	%r632, [%rd8+172];
	xor.b32  	%r950, %r950, %r632;
	ld.global.u32 	%r633, [%rd8+176];
	xor.b32  	%r949, %r949, %r633;
$L__BB7_28:
	and.b32  	%r635, %r569, 512;
	setp.eq.s32 	%p22, %r635, 0;
	@%p22 bra 	$L__BB7_30;
	ld.global.u32 	%r636, [%rd8+180];
	xor.b32  	%r953, %r953, %r636;
	ld.global.u32 	%r637, [%rd8+184];
	xor.b32  	%r952, %r952, %r637;
	ld.global.u32 	%r638, [%rd8+188];
	xor.b32  	%r951, %r951, %r638;
	ld.global.u32 	%r639, [%rd8+192];
	xor.b32  	%r950, %r950, %r639;
	ld.global.u32 	%r640, [%rd8+196];
	xor.b32  	%r949, %r949, %r640;
$L__BB7_30:
	and.b32  	%r642, %r569, 1024;
	setp.eq.s32 	%p23, %r642, 0;
	@%p23 bra 	$L__BB7_32;
	ld.global.u32 	%r643, [%rd8+200];
	xor.b32  	%r953, %r953, %r643;
	ld.global.u32 	%r644, [%rd8+204];
	xor.b32  	%r952, %r952, %r644;
	ld.global.u32 	%r645, [%rd8+208];
	xor.b32  	%r951, %r951, %r645;
	ld.global.u32 	%r646, [%rd8+212];
	xor.b32  	%r950, %r950, %r646;
	ld.global.u32 	%r647, [%rd8+216];
	xor.b32  	%r949, %r949, %r647;
$L__BB7_32:
	and.b32  	%r649, %r569, 2048;
	setp.eq.s32 	%p24, %r649, 0;
	@%p24 bra 	$L__BB7_34;
	ld.global.u32 	%r650, [%rd8+220];
	xor.b32  	%r953, %r953, %r650;
	ld.global.u32 	%r651, [%rd8+224];
	xor.b32  	%r952, %r952, %r651;
	ld.global.u32 	%r652, [%rd8+228];
	xor.b32  	%r951, %r951, %r652;
	ld.global.u32 	%r653, [%rd8+232];
	xor.b32  	%r950, %r950, %r653;
	ld.global.u32 	%r654, [%rd8+236];
	xor.b32  	%r949, %r949, %r654;
$L__BB7_34:
	and.b32  	%r656, %r569, 4096;
	setp.eq.s32 	%p25, %r656, 0;
	@%p25 bra 	$L__BB7_36;
	ld.global.u32 	%r657, [%rd8+240];
	xor.b32  	%r953, %r953, %r657;
	ld.global.u32 	%r658, [%rd8+244];
	xor.b32  	%r952, %r952, %r658;
	ld.global.u32 	%r659, [%rd8+248];
	xor.b32  	%r951, %r951, %r659;
	ld.global.u32 	%r660, [%rd8+252];
	xor.b32  	%r950, %r950, %r660;
	ld.global.u32 	%r661, [%rd8+256];
	xor.b32  	%r949, %r949, %r661;
$L__BB7_36:
	and.b32  	%r663, %r569, 8192;
	setp.eq.s32 	%p26, %r663, 0;
	@%p26 bra 	$L__BB7_38;
	ld.global.u32 	%r664, [%rd8+260];
	xor.b32  	%r953, %r953, %r664;
	ld.global.u32 	%r665, [%rd8+264];
	xor.b32  	%r952, %r952, %r665;
	ld.global.u32 	%r666, [%rd8+268];
	xor.b32  	%r951, %r951, %r666;
	ld.global.u32 	%r667, [%rd8+272];
	xor.b32  	%r950, %r950, %r667;
	ld.global.u32 	%r668, [%rd8+276];
	xor.b32  	%r949, %r949, %r668;
$L__BB7_38:
	and.b32  	%r670, %r569, 16384;
	setp.eq.s32 	%p27, %r670, 0;
	@%p27 bra 	$L__BB7_40;
	ld.global.u32 	%r671, [%rd8+280];
	xor.b32  	%r953, %r953, %r671;
	ld.global.u32 	%r672, [%rd8+284];
	xor.b32  	%r952, %r952, %r672;
	ld.global.u32 	%r673, [%rd8+288];
	xor.b32  	%r951, %r951, %r673;
	ld.global.u32 	%r674, [%rd8+292];
	xor.b32  	%r950, %r950, %r674;
	ld.global.u32 	%r675, [%rd8+296];
	xor.b32  	%r949, %r949, %r675;
$L__BB7_40:
	and.b32  	%r677, %r569, 32768;
	setp.eq.s32 	%p28, %r677, 0;
	@%p28 bra 	$L__BB7_42;
	ld.global.u32 	%r678, [%rd8+300];
	xor.b32  	%r953, %r953, %r678;
	ld.global.u32 	%r679, [%rd8+304];
	xor.b32  	%r952, %r952, %r679;
	ld.global.u32 	%r680, [%rd8+308];
	xor.b32  	%r951, %r951, %r680;
	ld.global.u32 	%r681, [%rd8+312];
	xor.b32  	%r950, %r950, %r681;
	ld.global.u32 	%r682, [%rd8+316];
	xor.b32  	%r949, %r949, %r682;
$L__BB7_42:
	add.s32 	%r948, %r948, 16;
	setp.ne.s32 	%p29, %r948, 32;
	@%p29 bra 	$L__BB7_10;
	mad.lo.s32 	%r683, %r942, -31, %r16;
	add.s32 	%r942, %r683, 1;
	setp.ne.s32 	%p30, %r942, 5;
	@%p30 bra 	$L__BB7_9;
	st.local.u32 	[%rd3+4], %r953;
	st.local.v2.u32 	[%rd3+8], {%r952, %r951};
	st.local.v2.u32 	[%rd3+16], {%r950, %r949};
	setp.eq.s64 	%p31, %rd6, 1;
	@%p31 bra 	$L__BB7_119;
	mov.b32 	%r949, 0;
	mov.u32 	%r1042, %r949;
	mov.u32 	%r1043, %r949;
	mov.u32 	%r1044, %r949;
	mov.u32 	%r953, %r949;
	mov.u32 	%r1034, %r949;
$L__BB7_46:
	mul.wide.u32 	%rd22, %r1034, 4;
	add.s64 	%rd23, %rd3, %rd22;
	ld.local.u32 	%r191, [%rd23+4];
	shl.b32 	%r192, %r1034, 5;
	mov.b32 	%r1040, 0;
$L__BB7_47:
	.pragma "nounroll";
	shr.u32 	%r686, %r191, %r1040;
	and.b32  	%r687, %r686, 1;
	setp.eq.b32 	%p32, %r687, 1;
	not.pred 	%p33, %p32;
	add.s32 	%r688, %r192, %r1040;
	mul.lo.s32 	%r689, %r688, 5;
	mul.wide.u32 	%rd24, %r689, 4;
	add.s64 	%rd9, %rd7, %rd24;
	@%p33 bra 	$L__BB7_49;
	ld.global.u32 	%r690, [%rd9];
	xor.b32  	%r953, %r953, %r690;
	ld.global.u32 	%r691, [%rd9+4];
	xor.b32  	%r1044, %r1044, %r691;
	ld.global.u32 	%r692, [%rd9+8];
	xor.b32  	%r1043, %r1043, %r692;
	ld.global.u32 	%r693, [%rd9+12];
	xor.b32  	%r1042, %r1042, %r693;
	ld.global.u32 	%r694, [%rd9+16];
	xor.b32  	%r949, %r949, %r694;
$L__BB7_49:
	and.b32  	%r696, %r686, 2;
	setp.eq.s32 	%p34, %r696, 0;
	@%p34 bra 	$L__BB7_51;
	ld.global.u32 	%r697, [%rd9+20];
	xor.b32  	%r953, %r953, %r697;
	ld.global.u32 	%r698, [%rd9+24];
	xor.b32  	%r1044, %r1044, %r698;
	ld.global.u32 	%r699, [%rd9+28];
	xor.b32  	%r1043, %r1043, %r699;
	ld.global.u32 	%r700, [%rd9+32];
	xor.b32  	%r1042, %r1042, %r700;
	ld.global.u32 	%r701, [%rd9+36];
	xor.b32  	%r949, %r949, %r701;
$L__BB7_51:
	and.b32  	%r703, %r686, 4;
	setp.eq.s32 	%p35, %r703, 0;
	@%p35 bra 	$L__BB7_53;
	ld.global.u32 	%r704, [%rd9+40];
	xor.b32  	%r953, %r953, %r704;
	ld.global.u32 	%r705, [%rd9+44];
	xor.b32  	%r1044, %r1044, %r705;
	ld.global.u32 	%r706, [%rd9+48];
	xor.b32  	%r1043, %r1043, %r706;
	ld.global.u32 	%r707, [%rd9+52];
	xor.b32  	%r1042, %r1042, %r707;
	ld.global.u32 	%r708, [%rd9+56];
	xor.b32  	%r949, %r949, %r708;
$L__BB7_53:
	and.b32  	%r710, %r686, 8;
	setp.eq.s32 	%p36, %r710, 0;
	@%p36 bra 	$L__BB7_55;
	ld.global.u32 	%r711, [%rd9+60];
	xor.b32  	%r953, %r953, %r711;
	ld.global.u32 	%r712, [%rd9+64];
	xor.b32  	%r1044, %r1044, %r712;
	ld.global.u32 	%r713, [%rd9+68];
	xor.b32  	%r1043, %r1043, %r713;
	ld.global.u32 	%r714, [%rd9+72];
	xor.b32  	%r1042, %r1042, %r714;
	ld.global.u32 	%r715, [%rd9+76];
	xor.b32  	%r949, %r949, %r715;
$L__BB7_55:
	and.b32  	%r717, %r686, 16;
	setp.eq.s32 	%p37, %r717, 0;
	@%p37 bra 	$L__BB7_57;
	ld.global.u32 	%r718, [%rd9+80];
	xor.b32  	%r953, %r953, %r718;
	ld.global.u32 	%r719, [%rd9+84];
	xor.b32  	%r1044, %r1044, %r719;
	ld.global.u32 	%r720, [%rd9+88];
	xor.b32  	%r1043, %r1043, %r720;
	ld.global.u32 	%r721, [%rd9+92];
	xor.b32  	%r1042, %r1042, %r721;
	ld.global.u32 	%r722, [%rd9+96];
	xor.b32  	%r949, %r949, %r722;
$L__BB7_57:
	and.b32  	%r724, %r686, 32;
	setp.eq.s32 	%p38, %r724, 0;
	@%p38 bra 	$L__BB7_59;
	ld.global.u32 	%r725, [%rd9+100];
	xor.b32  	%r953, %r953, %r725;
	ld.global.u32 	%r726, [%rd9+104];
	xor.b32  	%r1044, %r1044, %r726;
	ld.global.u32 	%r727, [%rd9+108];
	xor.b32  	%r1043, %r1043, %r727;
	ld.global.u32 	%r728, [%rd9+112];
	xor.b32  	%r1042, %r1042, %r728;
	ld.global.u32 	%r729, [%rd9+116];
	xor.b32  	%r949, %r949, %r729;
$L__BB7_59:
	and.b32  	%r731, %r686, 64;
	setp.eq.s32 	%p39, %r731, 0;
	@%p39 bra 	$L__BB7_61;
	ld.global.u32 	%r732, [%rd9+120];
	xor.b32  	%r953, %r953, %r732;
	ld.global.u32 	%r733, [%rd9+124];
	xor.b32  	%r1044, %r1044, %r733;
	ld.global.u32 	%r734, [%rd9+128];
	xor.b32  	%r1043, %r1043, %r734;
	ld.global.u32 	%r735, [%rd9+132];
	xor.b32  	%r1042, %r1042, %r735;
	ld.global.u32 	%r736, [%rd9+136];
	xor.b32  	%r949, %r949, %r736;
$L__BB7_61:
	and.b32  	%r738, %r686, 128;
	setp.eq.s32 	%p40, %r738, 0;
	@%p40 bra 	$L__BB7_63;
	ld.global.u32 	%r739, [%rd9+140];
	xor.b32  	%r953, %r953, %r739;
	ld.global.u32 	%r740, [%rd9+144];
	xor.b32  	%r1044, %r1044, %r740;
	ld.global.u32 	%r741, [%rd9+148];
	xor.b32  	%r1043, %r1043, %r741;
	ld.global.u32 	%r742, [%rd9+152];
	xor.b32  	%r1042, %r1042, %r742;
	ld.global.u32 	%r743, [%rd9+156];
	xor.b32  	%r949, %r949, %r743;
$L__BB7_63:
	and.b32  	%r745, %r686, 256;
	setp.eq.s32 	%p41, %r745, 0;
	@%p41 bra 	$L__BB7_65;
	ld.global.u32 	%r746, [%rd9+160];
	xor.b32  	%r953, %r953, %r746;
	ld.global.u32 	%r747, [%rd9+164];
	xor.b32  	%r1044, %r1044, %r747;
	ld.global.u32 	%r748, [%rd9+168];
	xor.b32  	%r1043, %r1043, %r748;
	ld.global.u32 	%r749, [%rd9+172];
	xor.b32  	%r1042, %r1042, %r749;
	ld.global.u32 	%r750, [%rd9+176];
	xor.b32  	%r949, %r949, %r750;
$L__BB7_65:
	and.b32  	%r752, %r686, 512;
	setp.eq.s32 	%p42, %r752, 0;
	@%p42 bra 	$L__BB7_67;
	ld.global.u32 	%r753, [%rd9+180];
	xor.b32  	%r953, %r953, %r753;
	ld.global.u32 	%r754, [%rd9+184];
	xor.b32  	%r1044, %r1044, %r754;
	ld.global.u32 	%r755, [%rd9+188];
	xor.b32  	%r1043, %r1043, %r755;
	ld.global.u32 	%r756, [%rd9+192];
	xor.b32  	%r1042, %r1042, %r756;
	ld.global.u32 	%r757, [%rd9+196];
	xor.b32  	%r949, %r949, %r757;
$L__BB7_67:
	and.b32  	%r759, %r686, 1024;
	setp.eq.s32 	%p43, %r759, 0;
	@%p43 bra 	$L__BB7_69;
	ld.global.u32 	%r760, [%rd9+200];
	xor.b32  	%r953, %r953, %r760;
	ld.global.u32 	%r761, [%rd9+204];
	xor.b32  	%r1044, %r1044, %r761;
	ld.global.u32 	%r762, [%rd9+208];
	xor.b32  	%r1043, %r1043, %r762;
	ld.global.u32 	%r763, [%rd9+212];
	xor.b32  	%r1042, %r1042, %r763;
	ld.global.u32 	%r764, [%rd9+216];
	xor.b32  	%r949, %r949, %r764;
$L__BB7_69:
	and.b32  	%r766, %r686, 2048;
	setp.eq.s32 	%p44, %r766, 0;
	@%p44 bra 	$L__BB7_71;
	ld.global.u32 	%r767, [%rd9+220];
	xor.b32  	%r953, %r953, %r767;
	ld.global.u32 	%r768, [%rd9+224];
	xor.b32  	%r1044, %r1044, %r768;
	ld.global.u32 	%r769, [%rd9+228];
	xor.b32  	%r1043, %r1043, %r769;
	ld.global.u32 	%r770, [%rd9+232];
	xor.b32  	%r1042, %r1042, %r770;
	ld.global.u32 	%r771, [%rd9+236];
	xor.b32  	%r949, %r949, %r771;
$L__BB7_71:
	and.b32  	%r773, %r686, 4096;
	setp.eq.s32 	%p45, %r773, 0;
	@%p45 bra 	$L__BB7_73;
	ld.global.u32 	%r774, [%rd9+240];
	xor.b32  	%r953, %r953, %r774;
	ld.global.u32 	%r775, [%rd9+244];
	xor.b32  	%r1044, %r1044, %r775;
	ld.global.u32 	%r776, [%rd9+248];
	xor.b32  	%r1043, %r1043, %r776;
	ld.global.u32 	%r777, [%rd9+252];
	xor.b32  	%r1042, %r1042, %r777;
	ld.global.u32 	%r778, [%rd9+256];
	xor.b32  	%r949, %r949, %r778;
$L__BB7_73:
	and.b32  	%r780, %r686, 8192;
	setp.eq.s32 	%p46, %r780, 0;
	@%p46 bra 	$L__BB7_75;
	ld.global.u32 	%r781, [%rd9+260];
	xor.b32  	%r953, %r953, %r781;
	ld.global.u32 	%r782, [%rd9+264];
	xor.b32  	%r1044, %r1044, %r782;
	ld.global.u32 	%r783, [%rd9+268];
	xor.b32  	%r1043, %r1043, %r783;
	ld.global.u32 	%r784, [%rd9+272];
	xor.b32  	%r1042, %r1042, %r784;
	ld.global.u32 	%r785, [%rd9+276];
	xor.b32  	%r949, %r949, %r785;
$L__BB7_75:
	and.b32  	%r787, %r686, 16384;
	setp.eq.s32 	%p47, %r787, 0;
	@%p47 bra 	$L__BB7_77;
	ld.global.u32 	%r788, [%rd9+280];
	xor.b32  	%r953, %r953, %r788;
	ld.global.u32 	%r789, [%rd9+284];
	xor.b32  	%r1044, %r1044, %r789;
	ld.global.u32 	%r790, [%rd9+288];
	xor.b32  	%r1043, %r1043, %r790;
	ld.global.u32 	%r791, [%rd9+292];
	xor.b32  	%r1042, %r1042, %r791;
	ld.global.u32 	%r792, [%rd9+296];
	xor.b32  	%r949, %r949, %r792;
$L__BB7_77:
	and.b32  	%r794, %r686, 32768;
	setp.eq.s32 	%p48, %r794, 0;
	@%p48 bra 	$L__BB7_79;
	ld.global.u32 	%r795, [%rd9+300];
	xor.b32  	%r953, %r953, %r795;
	ld.global.u32 	%r796, [%rd9+304];
	xor.b32  	%r1044, %r1044, %r796;
	ld.global.u32 	%r797, [%rd9+308];
	xor.b32  	%r1043, %r1043, %r797;
	ld.global.u32 	%r798, [%rd9+312];
	xor.b32  	%r1042, %r1042, %r798;
	ld.global.u32 	%r799, [%rd9+316];
	xor.b32  	%r949, %r949, %r799;
$L__BB7_79:
	add.s32 	%r1040, %r1040, 16;
	setp.ne.s32 	%p49, %r1040, 32;
	@%p49 bra 	$L__BB7_47;
	mad.lo.s32 	%r800, %r1034, -31, %r192;
	add.s32 	%r1034, %r800, 1;
	setp.ne.s32 	%p50, %r1034, 5;
	@%p50 bra 	$L__BB7_46;
	st.local.u32 	[%rd3+4], %r953;
	st.local.v2.u32 	[%rd3+8], {%r1044, %r1043};
	st.local.v2.u32 	[%rd3+16], {%r1042, %r949};
	setp.ne.s64 	%p51, %rd6, 3;
	@%p51 bra 	$L__BB7_119;
	mov.b32 	%r949, 0;
	mov.u32 	%r1134, %r949;
	mov.u32 	%r1135, %r949;
	mov.u32 	%r1136, %r949;
	mov.u32 	%r953, %r949;
	mov.u32 	%r1126, %r949;
$L__BB7_83:
	mul.wide.u32 	%rd25, %r1126, 4;
	add.s64 	%rd26, %rd3, %rd25;
	ld.local.u32 	%r367, [%rd26+4];
	shl.b32 	%r368, %r1126, 5;
	mov.b32 	%r1132, 0;
$L__BB7_84:
	.pragma "nounroll";
	shr.u32 	%r803, %r367, %r1132;
	and.b32  	%r804, %r803, 1;
	setp.eq.b32 	%p52, %r804, 1;
	not.pred 	%p53, %p52;
	add.s32 	%r805, %r368, %r1132;
	mul.lo.s32 	%r806, %r805, 5;
	mul.wide.u32 	%rd27, %r806, 4;
	add.s64 	%rd10, %rd7, %rd27;
	@%p53 bra 	$L__BB7_86;
	ld.global.u32 	%r807, [%rd10];
	xor.b32  	%r953, %r953, %r807;
	ld.global.u32 	%r808, [%rd10+4];
	xor.b32  	%r1136, %r1136, %r808;
	ld.global.u32 	%r809, [%rd10+8];
	xor.b32  	%r1135, %r1135, %r809;
	ld.global.u32 	%r810, [%rd10+12];
	xor.b32  	%r1134, %r1134, %r810;
	ld.global.u32 	%r811, [%rd10+16];
	xor.b32  	%r949, %r949, %r811;
$L__BB7_86:
	and.b32  	%r813, %r803, 2;
	setp.eq.s32 	%p54, %r813, 0;
	@%p54 bra 	$L__BB7_88;
	ld.global.u32 	%r814, [%rd10+20];
	xor.b32  	%r953, %r953, %r814;
	ld.global.u32 	%r815, [%rd10+24];
	xor.b32  	%r1136, %r1136, %r815;
	ld.global.u32 	%r816, [%rd10+28];
	xor.b32  	%r1135, %r1135, %r816;
	ld.global.u32 	%r817, [%rd10+32];
	xor.b32  	%r1134, %r1134, %r817;
	ld.global.u32 	%r818, [%rd10+36];
	xor.b32  	%r949, %r949, %r818;
$L__BB7_88:
	and.b32  	%r820, %r803, 4;
	setp.eq.s32 	%p55, %r820, 0;
	@%p55 bra 	$L__BB7_90;
	ld.global.u32 	%r821, [%rd10+40];
	xor.b32  	%r953, %r953, %r821;
	ld.global.u32 	%r822, [%rd10+44];
	xor.b32  	%r1136, %r1136, %r822;
	ld.global.u32 	%r823, [%rd10+48];
	xor.b32  	%r1135, %r1135, %r823;
	ld.global.u32 	%r824, [%rd10+52];
	xor.b32  	%r1134, %r1134, %r824;
	ld.global.u32 	%r825, [%rd10+56];
	xor.b32  	%r949, %r949, %r825;
$L__BB7_90:
	and.b32  	%r827, %r803, 8;
	setp.eq.s32 	%p56, %r827, 0;
	@%p56 bra 	$L__BB7_92;
	ld.global.u32 	%r828, [%rd10+60];
	xor.b32  	%r953, %r953, %r828;
	ld.global.u32 	%r829, [%rd10+64];
	xor.b32  	%r1136, %r1136, %r829;
	ld.global.u32 	%r830, [%rd10+68];
	xor.b32  	%r1135, %r1135, %r830;
	ld.global.u32 	%r831, [%rd10+72];
	xor.b32  	%r1134, %r1134, %r831;
	ld.global.u32 	%r832, [%rd10+76];
	xor.b32  	%r949, %r949, %r832;
$L__BB7_92:
	and.b32  	%r834, %r803, 16;
	setp.eq.s32 	%p57, %r834, 0;
	@%p57 bra 	$L__BB7_94;
	ld.global.u32 	%r835, [%rd10+80];
	xor.b32  	%r953, %r953, %r835;
	ld.global.u32 	%r836, [%rd10+84];
	xor.b32  	%r1136, %r1136, %r836;
	ld.global.u32 	%r837, [%rd10+88];
	xor.b32  	%r1135, %r1135, %r837;
	ld.global.u32 	%r838, [%rd10+92];
	xor.b32  	%r1134, %r1134, %r838;
	ld.global.u32 	%r839, [%rd10+96];
	xor.b32  	%r949, %r949, %r839;
$L__BB7_94:
	and.b32  	%r841, %r803, 32;
	setp.eq.s32 	%p58, %r841, 0;
	@%p58 bra 	$L__BB7_96;
	ld.global.u32 	%r842, [%rd10+100];
	xor.b32  	%r953, %r953, %r842;
	ld.global.u32 	%r843, [%rd10+104];
	xor.b32  	%r1136, %r1136, %r843;
	ld.global.u32 	%r844, [%rd10+108];
	xor.b32  	%r1135, %r1135, %r844;
	ld.global.u32 	%r845, [%rd10+112];
	xor.b32  	%r1134, %r1134, %r845;
	ld.global.u32 	%r846, [%rd10+116];
	xor.b32  	%r949, %r949, %r846;
$L__BB7_96:
	and.b32  	%r848, %r803, 64;
	setp.eq.s32 	%p59, %r848, 0;
	@%p59 bra 	$L__BB7_98;
	ld.global.u32 	%r849, [%rd10+120];
	xor.b32  	%r953, %r953, %r849;
	ld.global.u32 	%r850, [%rd10+124];
	xor.b32  	%r1136, %r1136, %r850;
	ld.global.u32 	%r851, [%rd10+128];
	xor.b32  	%r1135, %r1135, %r851;
	ld.global.u32 	%r852, [%rd10+132];
	xor.b32  	%r1134, %r1134, %r852;
	ld.global.u32 	%r853, [%rd10+136];
	xor.b32  	%r949, %r949, %r853;
$L__BB7_98:
	and.b32  	%r855, %r803, 128;
	setp.eq.s32 	%p60, %r855, 0;
	@%p60 bra 	$L__BB7_100;
	ld.global.u32 	%r856, [%rd10+140];
	xor.b32  	%r953, %r953, %r856;
	ld.global.u32 	%r857, [%rd10+144];
	xor.b32  	%r1136, %r1136, %r857;
	ld.global.u32 	%r858, [%rd10+148];
	xor.b32  	%r1135, %r1135, %r858;
	ld.global.u32 	%r859, [%rd10+152];
	xor.b32  	%r1134, %r1134, %r859;
	ld.global.u32 	%r860, [%rd10+156];
	xor.b32  	%r949, %r949, %r860;
$L__BB7_100:
	and.b32  	%r862, %r803, 256;
	setp.eq.s32 	%p61, %r862, 0;
	@%p61 bra 	$L__BB7_102;
	ld.global.u32 	%r863, [%rd10+160];
	xor.b32  	%r953, %r953, %r863;
	ld.global.u32 	%r864, [%rd10+164];
	xor.b32  	%r1136, %r1136, %r864;
	ld.global.u32 	%r865, [%rd10+168];
	xor.b32  	%r1135, %r1135, %r865;
	ld.global.u32 	%r866, [%rd10+172];
	xor.b32  	%r1134, %r1134, %r866;
	ld.global.u32 	%r867, [%rd10+176];
	xor.b32  	%r949, %r949, %r867;
$L__BB7_102:
	and.b32  	%r869, %r803, 512;
	setp.eq.s32 	%p62, %r869, 0;
	@%p62 bra 	$L__BB7_104;
	ld.global.u32 	%r870, [%rd10+180];
	xor.b32  	%r953, %r953, %r870;
	ld.global.u32 	%r871, [%rd10+184];
	xor.b32  	%r1136, %r1136, %r871;
	ld.global.u32 	%r872, [%rd10+188];
	xor.b32  	%r1135, %r1135, %r872;
	ld.global.u32 	%r873, [%rd10+192];
	xor.b32  	%r1134, %r1134, %r873;
	ld.global.u32 	%r874, [%rd10+196];
	xor.b32  	%r949, %r949, %r874;
$L__BB7_104:
	and.b32  	%r876, %r803, 1024;
	setp.eq.s32 	%p63, %r876, 0;
	@%p63 bra 	$L__BB7_106;
	ld.global.u32 	%r877, [%rd10+200];
	xor.b32  	%r953, %r953, %r877;
	ld.global.u32 	%r878, [%rd10+204];
	xor.b32  	%r1136, %r1136, %r878;
	ld.global.u32 	%r879, [%rd10+208];
	xor.b32  	%r1135, %r1135, %r879;
	ld.global.u32 	%r880, [%rd10+212];
	xor.b32  	%r1134, %r1134, %r880;
	ld.global.u32 	%r881, [%rd10+216];
	xor.b32  	%r949, %r949, %r881;
$L__BB7_106:
	and.b32  	%r883, %r803, 2048;
	setp.eq.s32 	%p64, %r883, 0;
	@%p64 bra 	$L__BB7_108;
	ld.global.u32 	%r884, [%rd10+220];
	xor.b32  	%r953, %r953, %r884;
	ld.global.u32 	%r885, [%rd10+224];
	xor.b32  	%r1136, %r1136, %r885;
	ld.global.u32 	%r886, [%rd10+228];
	xor.b32  	%r1135, %r1135, %r886;
	ld.global.u32 	%r887, [%rd10+232];
	xor.b32  	%r1134, %r1134, %r887;
	ld.global.u32 	%r888, [%rd10+236];
	xor.b32  	%r949, %r949, %r888;
$L__BB7_108:
	and.b32  	%r890, %r803, 4096;
	setp.eq.s32 	%p65, %r890, 0;
	@%p65 bra 	$L__BB7_110;
	ld.global.u32 	%r891, [%rd10+240];
	xor.b32  	%r953, %r953, %r891;
	ld.global.u32 	%r892, [%rd10+244];
	xor.b32  	%r1136, %r1136, %r892;
	ld.global.u32 	%r893, [%rd10+248];
	xor.b32  	%r1135, %r1135, %r893;
	ld.global.u32 	%r894, [%rd10+252];
	xor.b32  	%r1134, %r1134, %r894;
	ld.global.u32 	%r895, [%rd10+256];
	xor.b32  	%r949, %r949, %r895;
$L__BB7_110:
	and.b32  	%r897, %r803, 8192;
	setp.eq.s32 	%p66, %r897, 0;
	@%p66 bra 	$L__BB7_112;
	ld.global.u32 	%r898, [%rd10+260];
	xor.b32  	%r953, %r953, %r898;
	ld.global.u32 	%r899, [%rd10+264];
	xor.b32  	%r1136, %r1136, %r899;
	ld.global.u32 	%r900, [%rd10+268];
	xor.b32  	%r1135, %r1135, %r900;
	ld.global.u32 	%r901, [%rd10+272];
	xor.b32  	%r1134, %r1134, %r901;
	ld.global.u32 	%r902, [%rd10+276];
	xor.b32  	%r949, %r949, %r902;
$L__BB7_112:
	and.b32  	%r904, %r803, 16384;
	setp.eq.s32 	%p67, %r904, 0;
	@%p67 bra 	$L__BB7_114;
	ld.global.u32 	%r905, [%rd10+280];
	xor.b32  	%r953, %r953, %r905;
	ld.global.u32 	%r906, [%rd10+284];
	xor.b32  	%r1136, %r1136, %r906;
	ld.global.u32 	%r907, [%rd10+288];
	xor.b32  	%r1135, %r1135, %r907;
	ld.global.u32 	%r908, [%rd10+292];
	xor.b32  	%r1134, %r1134, %r908;
	ld.global.u32 	%r909, [%rd10+296];
	xor.b32  	%r949, %r949, %r909;
$L__BB7_114:
	and.b32  	%r911, %r803, 32768;
	setp.eq.s32 	%p68, %r911, 0;
	@%p68 bra 	$L__BB7_116;
	ld.global.u32 	%r912, [%rd10+300];
	xor.b32  	%r953, %r953, %r912;
	ld.global.u32 	%r913, [%rd10+304];
	xor.b32  	%r1136, %r1136, %r913;
	ld.global.u32 	%r914, [%rd10+308];
	xor.b32  	%r1135, %r1135, %r914;
	ld.global.u32 	%r915, [%rd10+312];
	xor.b32  	%r1134, %r1134, %r915;
	ld.global.u32 	%r916, [%rd10+316];
	xor.b32  	%r949, %r949, %r916;
$L__BB7_116:
	add.s32 	%r1132, %r1132, 16;
	setp.ne.s32 	%p69, %r1132, 32;
	@%p69 bra 	$L__BB7_84;
	mad.lo.s32 	%r917, %r1126, -31, %r368;
	add.s32 	%r1126, %r917, 1;
	setp.ne.s32 	%p70, %r1126, 5;
	@%p70 bra 	$L__BB7_83;
	st.local.u32 	[%rd3+4], %r953;
	st.local.v2.u32 	[%rd3+8], {%r1136, %r1135};
	st.local.v2.u32 	[%rd3+16], {%r1134, %r949};
$L__BB7_119:
	shr.u64 	%rd32, %rd5, 2;
	add.s32 	%r936, %r936, 1;
	setp.gt.u64 	%p71, %rd5, 3;
	@%p71 bra 	$L__BB7_7;
$L__BB7_120:
	shr.u32 	%r918, %r953, 2;
	xor.b32  	%r919, %r918, %r953;
	shl.b32 	%r920, %r949, 4;
	shl.b32 	%r921, %r919, 1;
	xor.b32  	%r922, %r921, %r920;
	xor.b32  	%r923, %r922, %r919;
	xor.b32  	%r924, %r923, %r949;
	add.s32 	%r925, %r3, %r924;
	add.s32 	%r926, %r925, 362437;
	rem.u32 	%r927, %r926, %r544;
	add.s32 	%r928, %r927, 1;
	abs.s32 	%r929, %r928;
	add.s32 	%r930, %r929, 7;
	shl.b64 	%rd28, %rd4, 2;
	add.s64 	%rd29, %rd2, %rd28;
	st.global.u32 	[%rd29], %r930;
	mov.b32 	%r931, 0;
	st.global.u32 	[%rd1], %r931;
$L__BB7_121:
	ret;

}


// ===== COMPILED SASS (sm_100) =====

	.target	sm_100

	.elftype	@"ET_EXEC"


//--------------------- .note.nv.tkinfo           --------------------------
	.section	.note.nv.tkinfo,"",@"SHT_NOTE"
	.sectionflags	@"SHF_NOTE_NV_TKINFO"
	.tkinfo
        /*0018*/ 	.word	0x00000002
        /*0030*/ 	.string	""
        /*0030*/ 	.string	"ptxas"
        /*0030*/ 	.string	"Cuda compilation tools, release 13.0, V13.0.88"
        /*0030*/ 	.string	"Build cuda_13.0.r13.0/compiler.36424714_0"
        /*0030*/ 	.string	"-arch sm_100 -m 64 "



//--------------------- .note.nv.cuinfo           --------------------------
	.section	.note.nv.cuinfo,"",@"SHT_NOTE"
	.sectionflags	@"SHF_NOTE_NV_CUINFO"
        /*0018*/ 	.short	0x0002
        /*001a*/ 	.short	0x0064
        /*001c*/ 	.short	0x0082
	.zero		2


//--------------------- .nv.info                  --------------------------
	.section	.nv.info,"",@"SHT_CUDA_INFO"
	.align	4


	//----- nvinfo : EIATTR_REGCOUNT
	.align		4
        /*0000*/ 	.byte	0x04, 0x2f
        /*0002*/ 	.short	(.L_10 - .L_9)
	.align		4
.L_9:
        /*0004*/ 	.word	index@(_Z11kernelBombaPiiii)
        /*0008*/ 	.word	0x0000000c


	//----- nvinfo : EIATTR_FRAME_SIZE
	.align		4
.L_10:
        /*000c*/ 	.byte	0x04, 0x11
        /*000e*/ 	.short	(.L_12 - .L_11)
	.align		4
.L_11:
        /*0010*/ 	.word	index@(_Z11kernelBombaPiiii)
        /*0014*/ 	.word	0x00000000


	//----- nvinfo : EIATTR_REGCOUNT
	.align		4
.L_12:
        /*0018*/ 	.byte	0x04, 0x2f
        /*001a*/ 	.short	(.L_14 - .L_13)
	.align		4
.L_13:
        /*001c*/ 	.word	index@(_Z9kernelTNTPiiii)
        /*0020*/ 	.word	0x00000012


	//----- nvinfo : EIATTR_FRAME_SIZE
	.align		4
.L_14:
        /*0024*/ 	.byte	0x04, 0x11
        /*0026*/ 	.short	(.L_16 - .L_15)
	.align		4
.L_15:
        /*0028*/ 	.word	index@(_Z9kernelTNTPiiii)
        /*002c*/ 	.word	0x00000000


	//----- nvinfo : EIATTR_REGCOUNT
	.align		4
.L_16:
        /*0030*/ 	.byte	0x04, 0x2f
        /*0032*/ 	.short	(.L_18 - .L_17)
	.align		4
.L_17:
        /*0034*/ 	.word	index@(_Z18kernelRompeCabezasPiiiii)
        /*0038*/ 	.word	0x0000000e


	//----- nvinfo : EIATTR_FRAME_SIZE
	.align		4
.L_18:
        /*003c*/ 	.byte	0x04, 0x11
        /*003e*/ 	.short	(.L_20 - .L_19)
	.align		4
.L_19:
        /*0040*/ 	.word	index@(_Z18kernelRompeCabezasPiiiii)
        /*0044*/ 	.word	0x00000000


	//----- nvinfo : EIATTR_REGCOUNT
	.align		4
.L_20:
        /*0048*/ 	.byte	0x04, 0x2f
        /*004a*/ 	.short	(.L_22 - .L_21)
	.align		4
.L_21:
        /*004c*/ 	.word	index@(_Z20kernelGenerarTableroPiiiii)
        /*0050*/ 	.word	0x0000001f


	//----- nvinfo : EIATTR_FRAME_SIZE
	.align		4
.L_22:
        /*0054*/ 	.byte	0x04, 0x11
        /*0056*/ 	.short	(.L_24 - .L_23)
	.align		4
.L_23:
        /*0058*/ 	.word	index@(_Z20kernelGenerarTableroPiiiii)
        /*005c*/ 	.word	0x00000030


	//----- nvinfo : EIATTR_REGCOUNT
	.align		4
.L_24:
        /*0060*/ 	.byte	0x04, 0x2f
        /*0062*/ 	.short	(.L_26 - .L_25)
	.align		4
.L_25:
        /*0064*/ 	.word	index@(_Z26kernelReemplazarPosicionesPiiiiiS_)
        /*0068*/ 	.word	0x0000001f


	//----- nvinfo : EIATTR_FRAME_SIZE
	.align		4
.L_26:
        /*006c*/ 	.byte	0x04, 0x11
        /*006e*/ 	.short	(.L_28 - .L_27)
	.align		4
.L_27:
        /*0070*/ 	.word	index@(_Z26kernelReemplazarPosicionesPiiiiiS_)
        /*0074*/ 	.word	0x00000030


	//----- nvinfo : EIATTR_REGCOUNT
	.align		4
.L_28:
        /*0078*/ 	.byte	0x04, 0x2f
        /*007a*/ 	.short	(.L_30 - .L_29)
	.align		4
.L_29:
        /*007c*/ 	.word	index@(_Z22kernelEncontrarCaminosPiiiS_iPbi)
        /*0080*/ 	.word	0x00000018


	//----- nvinfo : EIATTR_FRAME_SIZE
	.align		4
.L_30:
        /*0084*/ 	.byte	0x04, 0x11
        /*0086*/ 	.short	(.L_32 - .L_31)
	.align		4
.L_31:
        /*0088*/ 	.word	index@(_Z22kernelEncontrarCaminosPiiiS_iPbi)
        /*008c*/ 	.word	0x00000000


	//----- nvinfo : EIATTR_REGCOUNT
	.align		4
.L_32:
        /*0090*/ 	.byte	0x04, 0x2f
        /*0092*/ 	.short	(.L_34 - .L_33)
	.align		4
.L_33:
        /*0094*/ 	.word	index@(_Z20kernelEncontrarBombaPiiiiS_S_)
        /*0098*/ 	.word	0x00000015


	//----- nvinfo : EIATTR_FRAME_SIZE
	.align		4
.L_34:
        /*009c*/ 	.byte	0x04, 0x11
        /*009e*/ 	.short	(.L_36 - .L_35)
	.align		4
.L_35:
        /*00a0*/ 	.word	index@(_Z20kernelEncontrarBombaPiiiiS_S_)
        /*00a4*/ 	.word	0x00000000


	//----- nvinfo : EIATTR_REGCOUNT
	.align		4
.L_36:
        /*00a8*/ 	.byte	0x04, 0x2f
        /*00aa*/ 	.short	(.L_38 - .L_37)
	.align		4
.L_37:
        /*00ac*/ 	.word	index@(_Z30kernelEncontrarRompecabezasTNTPiiiiS_ii)
        /*00b0*/ 	.word	0x0000001f


	//----- nvinfo : EIATTR_FRAME_SIZE
	.align		4
.L_38:
        /*00b4*/ 	.byte	0x04, 0x11
        /*00b6*/ 	.short	(.L_40 - .L_39)
	.align		4
.L_39:
        /*00b8*/ 	.word	index@(_Z30kernelEncontrarRompecabezasTNTPiiiiS_ii)
        /*00bc*/ 	.word	0x00000030


	//----- nvinfo : EIATTR_MIN_STACK_SIZE
	.align		4
.L_40:
        /*00c0*/ 	.byte	0x04, 0x12
        /*00c2*/ 	.short	(.L_42 - .L_41)
	.align		4
.L_41:
        /*00c4*/ 	.word	index@(_Z30kernelEncontrarRompecabezasTNTPiiiiS_ii)
        /*00c8*/ 	.word	0x00000030


	//----- nvinfo : EIATTR_MIN_STACK_SIZE
	.align		4
.L_42:
        /*00cc*/ 	.byte	0x04, 0x12
        /*00ce*/ 	.short	(.L_44 - .L_43)
	.align		4
.L_43:
        /*00d0*/ 	.word	index@(_Z20kernelEncontrarBombaPiiiiS_S_)
        /*00d4*/ 	.word	0x00000000


	//----- nvinfo : EIATTR_MIN_STACK_SIZE
	.align		4
.L_44:
        /*00d8*/ 	.byte	0x04, 0x12
        /*00da*/ 	.short	(.L_46 - .L_45)
	.align		4
.L_45:
        /*00dc*/ 	.word	index@(_Z22kernelEncontrarCaminosPiiiS_iPbi)
        /*00e0*/ 	.word	0x00000000


	//----- nvinfo : EIATTR_MIN_STACK_SIZE
	.align		4
.L_46:
        /*00e4*/ 	.byte	0x04, 0x12
        /*00e6*/ 	.short	(.L_48 - .L_47)
	.align		4
.L_47:
        /*00e8*/ 	.word	index@(_Z26kernelReemplazarPosicionesPiiiiiS_)
        /*00ec*/ 	.word	0x00000030


	//----- nvinfo : EIATTR_MIN_STACK_SIZE
	.align		4
.L_48:
        /*00f0*/ 	.byte	0x04, 0x12
        /*00f2*/ 	.short	(.L_50 - .L_49)
	.align		4
.L_49:
        /*00f4*/ 	.word	index@(_Z20kernelGenerarTableroPiiiii)
        /*00f8*/ 	.word	0x00000030


	//----- nvinfo : EIATTR_MIN_STACK_SIZE
	.align		4
.L_50:
        /*00fc*/ 	.byte	0x04, 0x12
        /*00fe*/ 	.short	(.L_52 - .L_51)
	.align		4
.L_51:
        /*0100*/ 	.word	index@(_Z18kernelRompeCabezasPiiiii)
        /*0104*/ 	.word	0x00000000


	//----- nvinfo : EIATTR_MIN_STACK_SIZE
	.align		4
.L_52:
        /*0108*/ 	.byte	0x04, 0x12
        /*010a*/ 	.short	(.L_54 - .L_53)
	.align		4
.L_53:
        /*010c*/ 	.word	index@(_Z9kernelTNTPiiii)
        /*0110*/ 	.word	0x00000000


	//----- nvinfo : EIATTR_MIN_STACK_SIZE
	.align		4
.L_54:
        /*0114*/ 	.byte	0x04, 0x12
        /*0116*/ 	.short	(.L_56 - .L_55)
	.align		4
.L_55:
        /*0118*/ 	.word	index@(_Z11kernelBombaPiiii)
        /*011c*/ 	.word	0x00000000
.L_56:


//--------------------- .nv.compat                --------------------------
	.section	.nv.compat,"",@"SHT_CUDA_COMPAT_INFO"
	.align	4
        /*0000*/ 	.byte	0x02, 0x09, 0x00, 0x00, 0x02, 0x02, 0x01, 0x00, 0x02, 0x05, 0x05, 0x00, 0x03, 0x07, 0x01, 0x01
        /*0010*/ 	.byte	0x02, 0x03, 0x00, 0x00, 0x02, 0x06, 0x01, 0x00, 0x04, 0x0b, 0x08, 0x00, 0x09, 0x00, 0x00, 0x00
        /*0020*/ 	.byte	0x00, 0x00, 0x00, 0x00


//--------------------- .nv.info._Z30kernelEncontrarRompecabezasTNTPiiiiS_ii --------------------------
	.section	.nv.info._Z30kernelEncontrarRompecabezasTNTPiiiiS_ii,"",@"SHT_CUDA_INFO"
	.sectionflags	@""
	.align	4


	//----- nvinfo : EIATTR_CUDA_API_VERSION
	.align		4
        /*0000*/ 	.byte	0x04, 0x37
        /*0002*/ 	.short	(.L_58 - .L_57)
.L_57:
        /*0004*/ 	.word	0x00000082


	//----- nvinfo : EIATTR_KPARAM_INFO
	.align		4
.L_58:
        /*0008*/ 	.byte	0x04, 0x17
        /*000a*/ 	.short	(.L_60 - .L_59)
.L_59:
        /*000c*/ 	.word	0x00000000
        /*0010*/ 	.short	0x0006
        /*0012*/ 	.short	0x0024
        /*0014*/ 	.byte	0x00, 0xf0, 0x11, 0x00


	//----- nvinfo : EIATTR_KPARAM_INFO
	.align		4
.L_60:
        /*0018*/ 	.byte	0x04, 0x17
        /*001a*/ 	.short	(.L_62 - .L_61)
.L_61:
        /*001c*/ 	.word	0x00000000
        /*0020*/ 	.short	0x0005
        /*0022*/ 	.short	0x0020
        /*0024*/ 	.byte	0x00, 0xf0, 0x11, 0x00


	//----- nvinfo : EIATTR_KPARAM_INFO
	.align		4
.L_62:
        /*0028*/ 	.byte	0x04, 0x17
        /*002a*/ 	.short	(.L_64 - .L_63)
.L_63:
        /*002c*/ 	.word	0x00000000
        /*0030*/ 	.short	0x0004
        /*0032*/ 	.short	0x0018
        /*0034*/ 	.byte	0x00, 0xf5, 0x21, 0x00


	//----- nvinfo : EIATTR_KPARAM_INFO
	.align		4
.L_64:
        /*0038*/ 	.byte	0x04, 0x17
        /*003a*/ 	.short	(.L_66 - .L_65)
.L_65:
        /*003c*/ 	.word	0x00000000
        /*0040*/ 	.short	0x0003
        /*0042*/ 	.short	0x0010
        /*0044*/ 	.byte	0x00, 0xf0, 0x11, 0x00


	//----- nvinfo : EIATTR_KPARAM_INFO
	.align		4
.L_66:
        /*0048*/ 	.byte	0x04, 0x17
        /*004a*/ 	.short	(.L_68 - .L_67)
.L_67:
        /*004c*/ 	.word	0x00000000
        /*0050*/ 	.short	0x0002
        /*0052*/ 	.short	0x000c
        /*0054*/ 	.byte	0x00, 0xf0, 0x11, 0x00


	//----- nvinfo : EIATTR_KPARAM_INFO
	.align		4
.L_68:
        /*0058*/ 	.byte	0x04, 0x17
        /*005a*/ 	.short	(.L_70 - .L_69)
.L_69:
        /*005c*/ 	.word	0x00000000
        /*0060*/ 	.short	0x0001
        /*0062*/ 	.short	0x0008
        /*0064*/ 	.byte	0x00, 0xf0, 0x11, 0x00


	//----- nvinfo : EIATTR_KPARAM_INFO
	.align		4
.L_70:
        /*0068*/ 	.byte	0x04, 0x17
        /*006a*/ 	.short	(.L_72 - .L_71)
.L_71:
        /*006c*/ 	.word	0x00000000
        /*0070*/ 	.short	0x0000
        /*0072*/ 	.short	0x0000
        /*0074*/ 	.byte	0x00, 0xf5, 0x21, 0x00


	//----- nvinfo : EIATTR_SPARSE_MMA_MASK
	.align		4
.L_72:
        /*0078*/ 	.byte	0x03, 0x50
        /*007a*/ 	.short	0x0000


	//----- nvinfo : EIATTR_MAXREG_COUNT
	.align		4
        /*007c*/ 	.byte	0x03, 0x1b
        /*007e*/ 	.short	0x00ff


	//----- nvinfo : EIATTR_NUM_BARRIERS
	.align		4
        /*0080*/ 	.byte	0x02, 0x4c
        /*0082*/ 	.byte	0x01
	.zero		1


	//----- nvinfo : EIATTR_MERCURY_ISA_VERSION
	.align		4
        /*0084*/ 	.byte	0x03, 0x5f
        /*0086*/ 	.short	0x0101


	//----- nvinfo : EIATTR_INT_WARP_WIDE_INSTR_OFFSETS
	.align		4
        /*0088*/ 	.byte	0x04, 0x31
        /*008a*/ 	.short	(.L_74 - .L_73)


	//   ....[0]....
.L_73:
        /*008c*/ 	.word	0x00000180


	//----- nvinfo : EIATTR_VRC_CTA_INIT_COUNT
	.align		4
.L_74:
        /*0090*/ 	.byte	0x02, 0x4a
	.zero		1
	.zero		1


	//----- nvinfo : EIATTR_EXIT_INSTR_OFFSETS
	.align		4
        /*0094*/ 	.byte	0x04, 0x1c
        /*0096*/ 	.short	(.L_76 - .L_75)


	//   ....[0]....
.L_75:
        /*0098*/ 	.word	0x00000270


	//   ....[1]....
        /*009c*/ 	.word	0x000002a0


	//   ....[2]....
        /*00a0*/ 	.word	0x00002b40


	//----- nvinfo : EIATTR_CRS_STACK_SIZE
	.align		4
.L_76:
        /*00a4*/ 	.byte	0x04, 0x1e
        /*00a6*/ 	.short	(.L_78 - .L_77)
.L_77:
        /*00a8*/ 	.word	0x00000000


	//----- nvinfo : EIATTR_CBANK_PARAM_SIZE
	.align		4
.L_78:
        /*00ac*/ 	.byte	0x03, 0x19
        /*00ae*/ 	.short	0x0028


	//----- nvinfo : EIATTR_PARAM_CBANK
	.align		4
        /*00b0*/ 	.byte	0x04, 0x0a
        /*00b2*/ 	.short	(.L_80 - .L_79)
	.align		4
.L_79:
        /*00b4*/ 	.word	index@(.nv.constant0._Z30kernelEncontrarRompecabezasTNTPiiiiS_ii)
        /*00b8*/ 	.short	0x0380
        /*00ba*/ 	.short	0x0028


	//----- nvinfo : EIATTR_SW_WAR
	.align		4
.L_80:
        /*00bc*/ 	.byte	0x04, 0x36
        /*00be*/ 	.short	(.L_82 - .L_81)
.L_81:
        /*00c0*/ 	.word	0x00000008
.L_82:


//--------------------- .nv.info._Z20kernelEncontrarBombaPiiiiS_S_ --------------------------
	.section	.nv.info._Z20kernelEncontrarBombaPiiiiS_S_,"",@"SHT_CUDA_INFO"
	.sectionflags	@""
	.align	4


	//----- nvinfo : EIATTR_CUDA_API_VERSION
	.align		4
        /*0000*/ 	.byte	0x04, 0x37
        /*0002*/ 	.short	(.L_84 - .L_83)
.L_83:
        /*0004*/ 	.word	0x00000082


	//----- nvinfo : EIATTR_KPARAM_INFO
	.align		4
.L_84:
        /*0008*/ 	.byte	0x04, 0x17
        /*000a*/ 	.short	(.L_86 - .L_85)
.L_85:
        /*000c*/ 	.word	0x00000000
        /*0010*/ 	.short	0x0005
        /*0012*/ 	.short	0x0020
        /*0014*/ 	.byte	0x00, 0xf5, 0x21, 0x00


	//----- nvinfo : EIATTR_KPARAM_INFO
	.align		4
.L_86:
        /*0018*/ 	.byte	0x04, 0x17
        /*001a*/ 	.short	(.L_88 - .L_87)
.L_87:
        /*001c*/ 	.word	0x00000000
        /*0020*/ 	.short	0x0004
        /*0022*/ 	.short	0x0018
        /*0024*/ 	.byte	0x00, 0xf5, 0x21, 0x00


	//----- nvinfo : EIATTR_KPARAM_INFO
	.align		4
.L_88:
        /*0028*/ 	.byte	0x04, 0x17
        /*002a*/ 	.short	(.L_90 - .L_89)
.L_89:
        /*002c*/ 	.word	0x00000000
        /*0030*/ 	.short	0x0003
        /*0032*/ 	.short	0x0010
        /*0034*/ 	.byte	0x00, 0xf0, 0x11, 0x00


	//----- nvinfo : EIATTR_KPARAM_INFO
	.align		4
.L_90:
        /*0038*/ 	.byte	0x04, 0x17
        /*003a*/ 	.short	(.L_92 - .L_91)
.L_91:
        /*003c*/ 	.word	0x00000000
        /*0040*/ 	.short	0x0002
        /*0042*/ 	.short	0x000c
        /*0044*/ 	.byte	0x00, 0xf0, 0x11, 0x00


	//----- nvinfo : EIATTR_KPARAM_INFO
	.align		4
.L_92:
        /*0048*/ 	.byte	0x04, 0x17
        /*004a*/ 	.short	(.L_94 - .L_93)
.L_93:
        /*004c*/ 	.word	0x00000000
        /*0050*/ 	.short	0x0001
        /*0052*/ 	.short	0x0008
        /*0054*/ 	.byte	0x00, 0xf0, 0x11, 0x00


	//----- nvinfo : EIATTR_KPARAM_INFO
	.align		4
.L_94:
        /*0058*/ 	.byte	0x04, 0x17
        /*005a*/ 	.short	(.L_96 - .L_95)
.L_95:
        /*005c*/ 	.word	0x00000000
        /*0060*/ 	.short	0x0000
        /*0062*/ 	.short	0x0000
        /*0064*/ 	.byte	0x00, 0xf5, 0x21, 0x00


	//----- nvinfo : EIATTR_SPARSE_MMA_MASK
	.align		4
.L_96:
        /*0068*/ 	.byte	0x03, 0x50
        /*006a*/ 	.short	0x0000


	//----- nvinfo : EIATTR_MAXREG_COUNT
	.align		4
        /*006c*/ 	.byte	0x03, 0x1b
        /*006e*/ 	.short	0x00ff


	//----- nvinfo : EIATTR_MERCURY_ISA_VERSION
	.align		4
        /*0070*/ 	.byte	0x03, 0x5f
        /*0072*/ 	.short	0x0101


	//----- nvinfo : EIATTR_INT_WARP_WIDE_INSTR_OFFSETS
	.align		4
        /*0074*/ 	.byte	0x04, 0x31
        /*0076*/ 	.short	(.L_98 - .L_97)


	//   ....[0]....
.L_97:
        /*0078*/ 	.word	0x00000520


	//   ....[1]....
        /*007c*/ 	.word	0x00000630


	//----- nvinfo : EIATTR_VRC_CTA_INIT_COUNT
	.align		4
.L_98:
        /*0080*/ 	.byte	0x02, 0x4a
	.zero		1
	.zero		1


	//----- nvinfo : EIATTR_EXIT_INSTR_OFFSETS
	.align		4
        /*0084*/ 	.byte	0x04, 0x1c
        /*0086*/ 	.short	(.L_100 - .L_99)


	//   ....[0]....
.L_99:
        /*0088*/ 	.word	0x000006e0


	//   ....[1]....
        /*008c*/ 	.word	0x00000740


	//   ....[2]....
        /*0090*/ 	.word	0x000007a0


	//----- nvinfo : EIATTR_CRS_STACK_SIZE
	.align		4
.L_100:
        /*0094*/ 	.byte	0x04, 0x1e
        /*0096*/ 	.short	(.L_102 - .L_101)
.L_101:
        /*0098*/ 	.word	0x00000000


	//----- nvinfo : EIATTR_CBANK_PARAM_SIZE
	.align		4
.L_102:
        /*009c*/ 	.byte	0x03, 0x19
        /*009e*/ 	.short	0x0028


	//----- nvinfo : EIATTR_PARAM_CBANK
	.align		4
        /*00a0*/ 	.byte	0x04, 0x0a
        /*00a2*/ 	.short	(.L_104 - .L_103)
	.align		4
.L_103:
        /*00a4*/ 	.word	index@(.nv.constant0._Z20kernelEncontrarBombaPiiiiS_S_)
        /*00a8*/ 	.short	0x0380
        /*00aa*/ 	.short	0x0028


	//----- nvinfo : EIATTR_SW_WAR
	.align		4
.L_104:
        /*00ac*/ 	.byte	0x04, 0x36
        /*00ae*/ 	.short	(.L_106 - .L_105)
.L_105:
        /*00b0*/ 	.word	0x00000008
.L_106:


//--------------------- .nv.info._Z22kernelEncontrarCaminosPiiiS_iPbi --------------------------
	.section	.nv.info._Z22kernelEncontrarCaminosPiiiS_iPbi,"",@"SHT_CUDA_INFO"
	.sectionflags	@""
	.align	4


	//----- nvinfo : EIATTR_CUDA_API_VERSION
	.align		4
        /*0000*/ 	.byte	0x04, 0x37
        /*0002*/ 	.short	(.L_108 - .L_107)
.L_107:
        /*0004*/ 	.word	0x00000082


	//----- nvinfo : EIATTR_KPARAM_INFO
	.align		4
.L_108:
        /*0008*/ 	.byte	0x04, 0x17
        /*000a*/ 	.short	(.L_110 - .L_109)
.L_109:
        /*000c*/ 	.word	0x00000000
        /*0010*/ 	.short	0x0006
        /*0012*/ 	.short	0x0028
        /*0014*/ 	.byte	0x00, 0xf0, 0x11, 0x00


	//----- nvinfo : EIATTR_KPARAM_INFO
	.align		4
.L_110:
        /*0018*/ 	.byte	0x04, 0x17
        /*001a*/ 	.short	(.L_112 - .L_111)
.L_111:
        /*001c*/ 	.word	0x00000000
        /*0020*/ 	.short	0x0005
        /*0022*/ 	.short	0x0020
        /*0024*/ 	.byte	0x00, 0xf5, 0x21, 0x00


	//----- nvinfo : EIATTR_KPARAM_INFO
	.align		4
.L_112:
        /*0028*/ 	.byte	0x04, 0x17
        /*002a*/ 	.short	(.L_114 - .L_113)
.L_113:
        /*002c*/ 	.word	0x00000000
        /*0030*/ 	.short	0x0004
        /*0032*/ 	.short	0x0018
        /*0034*/ 	.byte	0x00, 0xf0, 0x11, 0x00


	//----- nvinfo : EIATTR_KPARAM_INFO
	.align		4
.L_114:
        /*0038*/ 	.byte	0x04, 0x17
        /*003a*/ 	.short	(.L_116 - .L_115)
.L_115:
        /*003c*/ 	.word	0x00000000
        /*0040*/ 	.short	0x0003
        /*0042*/ 	.short	0x0010
        /*0044*/ 	.byte	0x00, 0xf5, 0x21, 0x00


	//----- nvinfo : EIATTR_KPARAM_INFO
	.align		4
.L_116:
        /*0048*/ 	.byte	0x04, 0x17
        /*004a*/ 	.short	(.L_118 - .L_117)
.L_117:
        /*004c*/ 	.word	0x00000000
        /*0050*/ 	.short	0x0002
        /*0052*/ 	.short	0x000c
        /*0054*/ 	.byte	0x00, 0xf0, 0x11, 0x00


	//----- nvinfo : EIATTR_KPARAM_INFO
	.align		4
.L_118:
        /*0058*/ 	.byte	0x04, 0x17
        /*005a*/ 	.short	(.L_120 - .L_119)
.L_119:
        /*005c*/ 	.word	0x00000000
        /*0060*/ 	.short	0x0001
        /*0062*/ 	.short	0x0008
        /*0064*/ 	.byte	0x00, 0xf0, 0x11, 0x00


	//----- nvinfo : EIATTR_KPARAM_INFO
	.align		4
.L_120:
        /*0068*/ 	.byte	0x04, 0x17
        /*006a*/ 	.short	(.L_122 - .L_121)
.L_121:
        /*006c*/ 	.word	0x00000000
        /*0070*/ 	.short	0x0000
        /*0072*/ 	.short	0x0000
        /*0074*/ 	.byte	0x00, 0xf5, 0x21, 0x00


	//----- nvinfo : EIATTR_SPARSE_MMA_MASK
	.align		4
.L_122:
        /*0078*/ 	.byte	0x03, 0x50
        /*007a*/ 	.short	0x0000


	//----- nvinfo : EIATTR_MAXREG_COUNT
	.align		4
        /*007c*/ 	.byte	0x03, 0x1b
        /*007e*/ 	.short	0x00ff


	//----- nvinfo : EIATTR_MERCURY_ISA_VERSION
	.align		4
        /*0080*/ 	.byte	0x03, 0x5f
        /*0082*/ 	.short	0x0101


	//----- nvinfo : EIATTR_INT_WARP_WIDE_INSTR_OFFSETS
	.align		4
        /*0084*/ 	.byte	0x04, 0x31
        /*0086*/ 	.short	(.L_124 - .L_123)


	//   ....[0]....
.L_123:
        /*0088*/ 	.word	0x000009f0


	//----- nvinfo : EIATTR_VRC_CTA_INIT_COUNT
	.align		4
.L_124:
        /*008c*/ 	.byte	0x02, 0x4a
	.zero		1
	.zero		1


	//----- nvinfo : EIATTR_EXIT_INSTR_OFFSETS
	.align		4
        /*0090*/ 	.byte	0x04, 0x1c
        /*0092*/ 	.short	(.L_126 - .L_125)


	//   ....[0]....
.L_125:
        /*0094*/ 	.word	0x00000b30


	//   ....[1]....
        /*0098*/ 	.word	0x00000b80


	//----- nvinfo : EIATTR_CRS_STACK_SIZE
	.align		4
.L_126:
        /*009c*/ 	.byte	0x04, 0x1e
        /*009e*/ 	.short	(.L_128 - .L_127)
.L_127:
        /*00a0*/ 	.word	0x00000000


	//----- nvinfo : EIATTR_CBANK_PARAM_SIZE
	.align		4
.L_128:
        /*00a4*/ 	.byte	0x03, 0x19
        /*00a6*/ 	.short	0x002c


	//----- nvinfo : EIATTR_PARAM_CBANK
	.align		4
        /*00a8*/ 	.byte	0x04, 0x0a
        /*00aa*/ 	.short	(.L_130 - .L_129)
	.align		4
.L_129:
        /*00ac*/ 	.word	index@(.nv.constant0._Z22kernelEncontrarCaminosPiiiS_iPbi)
        /*00b0*/ 	.short	0x0380
        /*00b2*/ 	.short	0x002c


	//----- nvinfo : EIATTR_SW_WAR
	.align		4
.L_130:
        /*00b4*/ 	.byte	0x04, 0x36
        /*00b6*/ 	.short	(.L_132 - .L_131)
.L_131:
        /*00b8*/ 	.word	0x00000008
.L_132:


//--------------------- .nv.info._Z26kernelReemplazarPosicionesPiiiiiS_ --------------------------
	.section	.nv.info._Z26kernelReemplazarPosicionesPiiiiiS_,"",@"SHT_CUDA_INFO"
	.sectionflags	@""
	.align	4


	//----- nvinfo : EIATTR_CUDA_API_VERSION
	.align		4
        /*0000*/ 	.byte	0x04, 0x37
        /*0002*/ 	.short	(.L_134 - .L_133)
.L_133:
        /*0004*/ 	.word	0x00000082


	//----- nvinfo : EIATTR_KPARAM_INFO
	.align		4
.L_134:
        /*0008*/ 	.byte	0x04, 0x17
        /*000a*/ 	.short	(.L_136 - .L_135)
.L_135:
        /*000c*/ 	.word	0x00000000
        /*0010*/ 	.short	0x0005
        /*0012*/ 	.short	0x0018
        /*0014*/ 	.byte	0x00, 0xf5, 0x21, 0x00


	//----- nvinfo : EIATTR_KPARAM_INFO
	.align		4
.L_136:
        /*0018*/ 	.byte	0x04, 0x17
        /*001a*/ 	.short	(.L_138 - .L_137)
.L_137:
        /*001c*/ 	.word	0x00000000
        /*0020*/ 	.short	0x0004
        /*0022*/ 	.short	0x0014
        /*0024*/ 	.byte	0x00, 0xf0, 0x11, 0x00


	//----- nvinfo : EIATTR_KPARAM_INFO
	.align		4
.L_138:
        /*0028*/ 	.byte	0x04, 0x17
        /*002a*/ 	.short	(.L_140 - .L_139)
.L_139:
        /*002c*/ 	.word	0x00000000
        /*0030*/ 	.short	0x0003
        /*0032*/ 	.short	0x0010
        /*0034*/ 	.byte	0x00, 0xf0, 0x11, 0x00


	//----- nvinfo : EIATTR_KPARAM_INFO
	.align		4
.L_140:
        /*0038*/ 	.byte	0x04, 0x17
        /*003a*/ 	.short	(.L_142 - .L_141)
.L_141:
        /*003c*/ 	.word	0x00000000
        /*0040*/ 	.short	0x0002
        /*0042*/ 	.short	0x000c
        /*0044*/ 	.byte	0x00, 0xf0, 0x11, 0x00


	//----- nvinfo : EIATTR_KPARAM_INFO
	.align		4
.L_142:
        /*0048*/ 	.byte	0x04, 0x17
        /*004a*/ 	.short	(.L_144 - .L_143)
.L_143:
        /*004c*/ 	.word	0x00000000
        /*0050*/ 	.short	0x0001
        /*0052*/ 	.short	0x0008
        /*0054*/ 	.byte	0x00, 0xf0, 0x11, 0x00


	//----- nvinfo : EIATTR_KPARAM_INFO
	.align		4
.L_144:
        /*0058*/ 	.byte	0x04, 0x17
        /*005a*/ 	.short	(.L_146 - .L_145)
.L_145:
        /*005c*/ 	.word	0x00000000
        /*0060*/ 	.short	0x0000
        /*0062*/ 	.short	0x0000
        /*0064*/ 	.byte	0x00, 0xf5, 0x21, 0x00


	//----- nvinfo : EIATTR_SPARSE_MMA_MASK
	.align		4
.L_146:
        /*0068*/ 	.byte	0x03, 0x50
        /*006a*/ 	.short	0x0000


	//----- nvinfo : EIATTR_MAXREG_COUNT
	.align		4
        /*006c*/ 	.byte	0x03, 0x1b
        /*006e*/ 	.short	0x00ff


	//----- nvinfo : EIATTR_MERCURY_ISA_VERSION
	.align		4
        /*0070*/ 	.byte	0x03, 0x5f
        /*0072*/ 	.short	0x0101


	//----- nvinfo : EIATTR_INT_WARP_WIDE_INSTR_OFFSETS
	.align		4
        /*0074*/ 	.byte	0x04, 0x31
        /*0076*/ 	.short	(.L_148 - .L_147)


	//   ....[0]....
.L_147:
        /*0078*/ 	.word	0x00000380


	//   ....[1]....
        /*007c*/ 	.word	0x00002a30


	//----- nvinfo : EIATTR_VRC_CTA_INIT_COUNT
	.align		4
.L_148:
        /*0080*/ 	.byte	0x02, 0x4a
	.zero		1
	.zero		1


	//----- nvinfo : EIATTR_EXIT_INSTR_OFFSETS
	.align		4
        /*0084*/ 	.byte	0x04, 0x1c
        /*0086*/ 	.short	(.L_150 - .L_149)


	//   ....[0]....
.L_149:
        /*0088*/ 	.word	0x00000170


	//   ....[1]....
        /*008c*/ 	.word	0x00000400


	//   ....[2]....
        /*0090*/ 	.word	0x00000410


	//   ....[3]....
        /*0094*/ 	.word	0x00002c90


	//----- nvinfo : EIATTR_CRS_STACK_SIZE
	.align		4
.L_150:
        /*0098*/ 	.byte	0x04, 0x1e
        /*009a*/ 	.short	(.L_152 - .L_151)
.L_151:
        /*009c*/ 	.word	0x00000000


	//----- nvinfo : EIATTR_CBANK_PARAM_SIZE
	.align		4
.L_152:
        /*00a0*/ 	.byte	0x03, 0x19
        /*00a2*/ 	.short	0x0020


	//----- nvinfo : EIATTR_PARAM_CBANK
	.align		4
        /*00a4*/ 	.byte	0x04, 0x0a
        /*00a6*/ 	.short	(.L_154 - .L_153)
	.align		4
.L_153:
        /*00a8*/ 	.word	index@(.nv.constant0._Z26kernelReemplazarPosicionesPiiiiiS_)
        /*00ac*/ 	.short	0x0380
        /*00ae*/ 	.short	0x0020


	//----- nvinfo : EIATTR_SW_WAR
	.align		4
.L_154:
        /*00b0*/ 	.byte	0x04, 0x36
        /*00b2*/ 	.short	(.L_156 - .L_155)
.L_155:
        /*00b4*/ 	.word	0x00000008
.L_156:


//--------------------- .nv.info._Z20kernelGenerarTableroPiiiii --------------------------
	.section	.nv.info._Z20kernelGenerarTableroPiiiii,"",@"SHT_CUDA_INFO"
	.sectionflags	@""
	.align	4


	//----- nvinfo : EIATTR_CUDA_API_VERSION
	.align		4
        /*0000*/ 	.byte	0x04, 0x37
        /*0002*/ 	.short	(.L_158 - .L_157)
.L_157:
        /*0004*/ 	.word	0x00000082


	//----- nvinfo : EIATTR_KPARAM_INFO
	.align		4
.L_158:
        /*0008*/ 	.byte	0x04, 0x17
        /*000a*/ 	.short	(.L_160 - .L_159)
.L_159:
        /*000c*/ 	.word	0x00000000
        /*0010*/ 	.short	0x0004
        /*0012*/ 	.short	0x0014
        /*0014*/ 	.byte	0x00, 0xf0, 0x11, 0x00


	//----- nvinfo : EIATTR_KPARAM_INFO
	.align		4
.L_160:
        /*0018*/ 	.byte	0x04, 0x17
        /*001a*/ 	.short	(.L_162 - .L_161)
.L_161:
        /*001c*/ 	.word	0x00000000
        /*0020*/ 	.short	0x0003
        /*0022*/ 	.short	0x0010
        /*0024*/ 	.byte	0x00, 0xf0, 0x11, 0x00


	//----- nvinfo : EIATTR_KPARAM_INFO
	.align		4
.L_162:
        /*0028*/ 	.byte	0x04, 0x17
        /*002a*/ 	.short	(.L_164 - .L_163)
.L_163:
        /*002c*/ 	.word	0x00000000
        /*0030*/ 	.short	0x0002
        /*0032*/ 	.short	0x000c
        /*0034*/ 	.byte	0x00, 0xf0, 0x11, 0x00


	//----- nvinfo : EIATTR_KPARAM_INFO
	.align		4
.L_164:
        /*0038*/ 	.byte	0x04, 0x17
        /*003a*/ 	.short	(.L_166 - .L_165)
.L_165:
        /*003c*/ 	.word	0x00000000
        /*0040*/ 	.short	0x0001
        /*0042*/ 	.short	0x0008
        /*0044*/ 	.byte	0x00, 0xf0, 0x11, 0x00


	//----- nvinfo : EIATTR_KPARAM_INFO
	.align		4
.L_166:
        /*0048*/ 	.byte	0x04, 0x17
        /*004a*/ 	.short	(.L_168 - .L_167)
.L_167:
        /*004c*/ 	.word	0x00000000
        /*0050*/ 	.short	0x0000
        /*0052*/ 	.short	0x0000
        /*0054*/ 	.byte	0x00, 0xf5, 0x21, 0x00


	//----- nvinfo : EIATTR_SPARSE_MMA_MASK
	.align		4
.L_168:
        /*0058*/ 	.byte	0x03, 0x50
        /*005a*/ 	.short	0x0000


	//----- nvinfo : EIATTR_MAXREG_COUNT
	.align		4
        /*005c*/ 	.byte	0x03, 0x1b
        /*005e*/ 	.short	0x00ff


	//----- nvinfo : EIATTR_MERCURY_ISA_VERSION
	.align		4
        /*0060*/ 	.byte	0x03, 0x5f
        /*0062*/ 	.short	0x0101


	//----- nvinfo : EIATTR_VRC_CTA_INIT_COUNT
	.align		4
        /*0064*/ 	.byte	0x02, 0x4a
	.zero		1
	.zero		1


	//----- nvinfo : EIATTR_EXIT_INSTR_OFFSETS
	.align		4
        /*0068*/ 	.byte	0x04, 0x1c
        /*006a*/ 	.short	(.L_170 - .L_169)


	//   ....[0]....
.L_169:
        /*006c*/ 	.word	0x000000d0


	//   ....[1]....
        /*0070*/ 	.word	0x00002970


	//----- nvinfo : EIATTR_CRS_STACK_SIZE
	.align		4
.L_170:
        /*0074*/ 	.byte	0x04, 0x1e
        /*0076*/ 	.short	(.L_172 - .L_171)
.L_171:
        /*0078*/ 	.word	0x00000000


	//----- nvinfo : EIATTR_CBANK_PARAM_SIZE
	.align		4
.L_172:
        /*007c*/ 	.byte	0x03, 0x19
        /*007e*/ 	.short	0x0018


	//----- nvinfo : EIATTR_PARAM_CBANK
	.align		4
        /*0080*/ 	.byte	0x04, 0x0a
        /*0082*/ 	.short	(.L_174 - .L_173)
	.align		4
.L_173:
        /*0084*/ 	.word	index@(.nv.constant0._Z20kernelGenerarTableroPiiiii)
        /*0088*/ 	.short	0x0380
        /*008a*/ 	.short	0x0018


	//----- nvinfo : EIATTR_SW_WAR
	.align		4
.L_174:
        /*008c*/ 	.byte	0x04, 0x36
        /*008e*/ 	.short	(.L_176 - .L_175)
.L_175:
        /*0090*/ 	.word	0x00000008
.L_176:


//--------------------- .nv.info._Z18kernelRompeCabezasPiiiii --------------------------
	.section	.nv.info._Z18kernelRompeCabezasPiiiii,"",@"SHT_CUDA_INFO"
	.sectionflags	@""
	.align	4


	//----- nvinfo : EIATTR_CUDA_API_VERSION
	.align		4
        /*0000*/ 	.byte	0x04, 0x37
        /*0002*/ 	.short	(.L_178 - .L_177)
.L_177:
        /*0004*/ 	.word	0x00000082


	//----- nvinfo : EIATTR_KPARAM_INFO
	.align		4
.L_178:
        /*0008*/ 	.byte	0x04, 0x17
        /*000a*/ 	.short	(.L_180 - .L_179)
.L_179:
        /*000c*/ 	.word	0x00000000
        /*0010*/ 	.short	0x0004
        /*0012*/ 	.short	0x0014
        /*0014*/ 	.byte	0x00, 0xf0, 0x11, 0x00


	//----- nvinfo : EIATTR_KPARAM_INFO
	.align		4
.L_180:
        /*0018*/ 	.byte	0x04, 0x17
        /*001a*/ 	.short	(.L_182 - .L_181)
.L_181:
        /*001c*/ 	.word	0x00000000
        /*0020*/ 	.short	0x0003
        /*0022*/ 	.short	0x0010
        /*0024*/ 	.byte	0x00, 0xf0, 0x11, 0x00


	//----- nvinfo : EIATTR_KPARAM_INFO
	.align		4
.L_182:
        /*0028*/ 	.byte	0x04, 0x17
        /*002a*/ 	.short	(.L_184 - .L_183)
.L_183:
        /*002c*/ 	.word	0x00000000
        /*0030*/ 	.short	0x0002
        /*0032*/ 	.short	0x000c
        /*0034*/ 	.byte	0x00, 0xf0, 0x11, 0x00


	//----- nvinfo : EIATTR_KPARAM_INFO
	.align		4
.L_184:
        /*0038*/ 	.byte	0x04, 0x17
        /*003a*/ 	.short	(.L_186 - .L_185)
.L_185:
        /*003c*/ 	.word	0x00000000
        /*0040*/ 	.short	0x0001
        /*0042*/ 	.short	0x0008
        /*0044*/ 	.byte	0x00, 0xf0, 0x11, 0x00


	//----- nvinfo : EIATTR_KPARAM_INFO
	.align		4
.L_186:
        /*0048*/ 	.byte	0x04, 0x17
        /*004a*/ 	.short	(.L_188 - .L_187)
.L_187:
        /*004c*/ 	.word	0x00000000
        /*0050*/ 	.short	0x0000
        /*0052*/ 	.short	0x0000
        /*0054*/ 	.byte	0x00, 0xf5, 0x21, 0x00


	//----- nvinfo : EIATTR_SPARSE_MMA_MASK
	.align		4
.L_188:
        /*0058*/ 	.byte	0x03, 0x50
        /*005a*/ 	.short	0x0000


	//----- nvinfo : EIATTR_MAXREG_COUNT
	.align		4
        /*005c*/ 	.byte	0x03, 0x1b
        /*005e*/ 	.short	0x00ff


	//----- nvinfo : EIATTR_MERCURY_ISA_VERSION
	.align		4
        /*0060*/ 	.byte	0x03, 0x5f
        /*0062*/ 	.short	0x0101


	//----- nvinfo : EIATTR_VRC_CTA_INIT_COUNT
	.align		4
        /*0064*/ 	.byte	0x02, 0x4a
	.zero		1
	.zero		1


	//----- nvinfo : EIATTR_EXIT_INSTR_OFFSETS
	.align		4
        /*0068*/ 	.byte	0x04, 0x1c
        /*006a*/ 	.short	(.L_190 - .L_189)


	//   ....[0]....
.L_189:
        /*006c*/ 	.word	0x00000210


	//----- nvinfo : EIATTR_CRS_STACK_SIZE
	.align		4
.L_190:
        /*0070*/ 	.byte	0x04, 0x1e
        /*0072*/ 	.short	(.L_192 - .L_191)
.L_191:
        /*0074*/ 	.word	0x00000000


	//----- nvinfo : EIATTR_CBANK_PARAM_SIZE
	.align		4
.L_192:
        /*0078*/ 	.byte	0x03, 0x19
        /*007a*/ 	.short	0x0018


	//----- nvinfo : EIATTR_PARAM_CBANK
	.align		4
        /*007c*/ 	.byte	0x04, 0x0a
        /*007e*/ 	.short	(.L_194 - .L_193)
	.align		4
.L_193:
        /*0080*/ 	.word	index@(.nv.constant0._Z18kernelRompeCabezasPiiiii)
        /*0084*/ 	.short	0x0380
        /*0086*/ 	.short	0x0018


	//----- nvinfo : EIATTR_SW_WAR
	.align		4
.L_194:
        /*0088*/ 	.byte	0x04, 0x36
        /*008a*/ 	.short	(.L_196 - .L_195)
.L_195:
        /*008c*/ 	.word	0x00000008
.L_196:


//--------------------- .nv.info._Z9kernelTNTPiiii --------------------------
	.section	.nv.info._Z9kernelTNTPiiii,"",@"SHT_CUDA_INFO"
	.sectionflags	@""
	.align	4


	//----- nvinfo : EIATTR_CUDA_API_VERSION
	.align		4
        /*0000*/ 	.byte	0x04, 0x37
        /*0002*/ 	.short	(.L_198 - .L_197)
.L_197:
        /*0004*/ 	.word	0x00000082


	//----- nvinfo : EIATTR_KPARAM_INFO
	.align		4
.L_198:
        /*0008*/ 	.byte	0x04, 0x17
        /*000a*/ 	.short	(.L_200 - .L_199)
.L_199:
        /*000c*/ 	.word	0x00000000
        /*0010*/ 	.short	0x0003
        /*0012*/ 	.short	0x0010
        /*0014*/ 	.byte	0x00, 0xf0, 0x11, 0x00


	//----- nvinfo : EIATTR_KPARAM_INFO
	.align		4
.L_200:
        /*0018*/ 	.byte	0x04, 0x17
        /*001a*/ 	.short	(.L_202 - .L_201)
.L_201:
        /*001c*/ 	.word	0x00000000
        /*0020*/ 	.short	0x0002
        /*0022*/ 	.short	0x000c
        /*0024*/ 	.byte	0x00, 0xf0, 0x11, 0x00


	//----- nvinfo : EIATTR_KPARAM_INFO
	.align		4
.L_202:
        /*0028*/ 	.byte	0x04, 0x17
        /*002a*/ 	.short	(.L_204 - .L_203)
.L_203:
        /*002c*/ 	.word	0x00000000
        /*0030*/ 	.short	0x0001
        /*0032*/ 	.short	0x0008
        /*0034*/ 	.byte	0x00, 0xf0, 0x11, 0x00


	//----- nvinfo : EIATTR_KPARAM_INFO
	.align		4
.L_204:
        /*0038*/ 	.byte	0x04, 0x17
        /*003a*/ 	.short	(.L_206 - .L_205)
.L_205:
        /*003c*/ 	.word	0x00000000
        /*0040*/ 	.short	0x0000
        /*0042*/ 	.short	0x0000
        /*0044*/ 	.byte	0x00, 0xf5, 0x21, 0x00


	//----- nvinfo : EIATTR_SPARSE_MMA_MASK
	.align		4
.L_206:
        /*0048*/ 	.byte	0x03, 0x50
        /*004a*/ 	.short	0x0000


	//----- nvinfo : EIATTR_MAXREG_COUNT
	.align		4
        /*004c*/ 	.byte	0x03, 0x1b
        /*004e*/ 	.short	0x00ff


	//----- nvinfo : EIATTR_MERCURY_ISA_VERSION
	.align		4
        /*0050*/ 	.byte	0x03, 0x5f
        /*0052*/ 	.short	0x0101


	//----- nvinfo : EIATTR_VRC_CTA_INIT_COUNT
	.align		4
        /*0054*/ 	.byte	0x02, 0x4a
	.zero		1
	.zero		1


	//----- nvinfo : EIATTR_EXIT_INSTR_OFFSETS
	.align		4
        /*0058*/ 	.byte	0x04, 0x1c
        /*005a*/ 	.short	(.L_208 - .L_207)


	//   ....[0]....
.L_207:
        /*005c*/ 	.word	0x00000410


	//----- nvinfo : EIATTR_CRS_STACK_SIZE
	.align		4
.L_208:
        /*0060*/ 	.byte	0x04, 0x1e
        /*0062*/ 	.short	(.L_210 - .L_209)
.L_209:
        /*0064*/ 	.word	0x00000000


	//----- nvinfo : EIATTR_CBANK_PARAM_SIZE
	.align		4
.L_210:
        /*0068*/ 	.byte	0x03, 0x19
        /*006a*/ 	.short	0x0014


	//----- nvinfo : EIATTR_PARAM_CBANK
	.align		4
        /*006c*/ 	.byte	0x04, 0x0a
        /*006e*/ 	.short	(.L_212 - .L_211)
	.align		4
.L_211:
        /*0070*/ 	.word	index@(.nv.constant0._Z9kernelTNTPiiii)
        /*0074*/ 	.short	0x0380
        /*0076*/ 	.short	0x0014


	//----- nvinfo : EIATTR_SW_WAR
	.align		4
.L_212:
        /*0078*/ 	.byte	0x04, 0x36
        /*007a*/ 	.short	(.L_214 - .L_213)
.L_213:
        /*007c*/ 	.word	0x00000008
.L_214:


//--------------------- .nv.info._Z11kernelBombaPiiii --------------------------
	.section	.nv.info._Z11kernelBombaPiiii,"",@"SHT_CUDA_INFO"
	.sectionflags	@""
	.align	4


	//----- nvinfo : EIATTR_CUDA_API_VERSION
	.align		4
        /*0000*/ 	.byte	0x04, 0x37
        /*0002*/ 	.short	(.L_216 - .L_215)
.L_215:
        /*0004*/ 	.word	0x00000082


	//----- nvinfo : EIATTR_KPARAM_INFO
	.align		4
.L_216:
        /*0008*/ 	.byte	0x04, 0x17
        /*000a*/ 	.short	(.L_218 - .L_217)
.L_217:
        /*000c*/ 	.word	0x00000000
        /*0010*/ 	.short	0x0003
        /*0012*/ 	.short	0x0010
        /*0014*/ 	.byte	0x00, 0xf0, 0x11, 0x00


	//----- nvinfo : EIATTR_KPARAM_INFO
	.align		4
.L_218:
        /*0018*/ 	.byte	0x04, 0x17
        /*001a*/ 	.short	(.L_220 - .L_219)
.L_219:
        /*001c*/ 	.word	0x00000000
        /*0020*/ 	.short	0x0002
        /*0022*/ 	.short	0x000c
        /*0024*/ 	.byte	0x00, 0xf0, 0x11, 0x00


	//----- nvinfo : EIATTR_KPARAM_INFO
	.align		4
.L_220:
        /*0028*/ 	.byte	0x04, 0x17
        /*002a*/ 	.short	(.L_222 - .L_221)
.L_221:
        /*002c*/ 	.word	0x00000000
        /*0030*/ 	.short	0x0001
        /*0032*/ 	.short	0x0008
        /*0034*/ 	.byte	0x00, 0xf0, 0x11, 0x00


	//----- nvinfo : EIATTR_KPARAM_INFO
	.align		4
.L_222:
        /*0038*/ 	.byte	0x04, 0x17
        /*003a*/ 	.short	(.L_224 - .L_223)
.L_223:
        /*003c*/ 	.word	0x00000000
        /*0040*/ 	.short	0x0000
        /*0042*/ 	.short	0x0000
        /*0044*/ 	.byte	0x00, 0xf5, 0x21, 0x00


	//----- nvinfo : EIATTR_SPARSE_MMA_MASK
	.align		4
.L_224:
        /*0048*/ 	.byte	0x03, 0x50
        /*004a*/ 	.short	0x0000


	//----- nvinfo : EIATTR_MAXREG_COUNT
	.align		4
        /*004c*/ 	.byte	0x03, 0x1b
        /*004e*/ 	.short	0x00ff


	//----- nvinfo : EIATTR_MERCURY_ISA_VERSION
	.align		4
        /*0050*/ 	.byte	0x03, 0x5f
        /*0052*/ 	.short	0x0101


	//----- nvinfo : EIATTR_VRC_CTA_INIT_COUNT
	.align		4
        /*0054*/ 	.byte	0x02, 0x4a
	.zero		1
	.zero		1


	//----- nvinfo : EIATTR_EXIT_INSTR_OFFSETS
	.align		4
        /*0058*/ 	.byte	0x04, 0x1c
        /*005a*/ 	.short	(.L_226 - .L_225)


	//   ....[0]....
.L_225:
        /*005c*/ 	.word	0x00000400


	//----- nvinfo : EIATTR_CRS_STACK_SIZE
	.align		4
.L_226:
        /*0060*/ 	.byte	0x04, 0x1e
        /*0062*/ 	.short	(.L_228 - .L_227)
.L_227:
        /*0064*/ 	.word	0x00000000


	//----- nvinfo : EIATTR_CBANK_PARAM_SIZE
	.align		4
.L_228:
        /*0068*/ 	.byte	0x03, 0x19
        /*006a*/ 	.short	0x0014


	//----- nvinfo : EIATTR_PARAM_CBANK
	.align		4
        /*006c*/ 	.byte	0x04, 0x0a
        /*006e*/ 	.short	(.L_230 - .L_229)
	.align		4
.L_229:
        /*0070*/ 	.word	index@(.nv.constant0._Z11kernelBombaPiiii)
        /*0074*/ 	.short	0x0380
        /*0076*/ 	.short	0x0014


	//----- nvinfo : EIATTR_SW_WAR
	.align		4
.L_230:
        /*0078*/ 	.byte	0x04, 0x36
        /*007a*/ 	.short	(.L_232 - .L_231)
.L_231:
        /*007c*/ 	.word	0x00000008
.L_232:


//--------------------- .nv.callgraph             --------------------------
	.section	.nv.callgraph,"",@"SHT_CUDA_CALLGRAPH"
	.align	4
	.sectionentsize	8
	.align		4
        /*0000*/ 	.word	0x00000000
	.align		4
        /*0004*/ 	.word	0xffffffff
	.align		4
        /*0008*/ 	.word	0x00000000
	.align		4
        /*000c*/ 	.word	0xfffffffe
	.align		4
        /*0010*/ 	.word	0x00000000
	.align		4
        /*0014*/ 	.word	0xfffffffd
	.align		4
        /*0018*/ 	.word	0x00000000
	.align		4
        /*001c*/ 	.word	0xfffffffc


//--------------------- .nv.constant4             --------------------------
	.section	.nv.constant4,"a",@progbits
	.align	8
	.align		8
.nv.constant4:
        /*0000*/ 	.dword	precalc_xorwow_matrix
	.align		8
        /*0008*/ 	.dword	precalc_xorwow_offset_matrix
	.align		8
        /*0010*/ 	.dword	mrg32k3aM1
	.align		8
        /*0018*/ 	.dword	mrg32k3aM2
	.align		8
        /*0020*/ 	.dword	mrg32k3aM1SubSeq
	.align		8
        /*0028*/ 	.dword	mrg32k3aM2SubSeq
	.align		8
        /*0030*/ 	.dword	mrg32k3aM1Seq
	.align		8
        /*0038*/ 	.dword	mrg32k3aM2Seq


//--------------------- .nv.constant3             --------------------------
	.section	.nv.constant3,"a",@progbits
	.align	8
.nv.constant3:
	.type		__cr_lgamma_table,@object
	.size		__cr_lgamma_table,(.L_8 - __cr_lgamma_table)
__cr_lgamma_table:
        /*0000*/ 	.byte	0x00, 0x00, 0x00, 0x00, 0x00, 0x00, 0x00, 0x00, 0x00, 0x00, 0x00, 0x00, 0x00, 0x00, 0x00, 0x00
        /*0010*/ 	.byte	0xef, 0x39, 0xfa, 0xfe, 0x42, 0x2e, 0xe6, 0x3f, 0x02, 0x20, 0x2a, 0xfa, 0x0b, 0xab, 0xfc, 0x3f
        /*0020*/ 	.byte	0xf9, 0x2c, 0x92, 0x7c, 0xa7, 0x6c, 0x09, 0x40, 0xc9, 0x79, 0x44, 0x3c, 0x64, 0x26, 0x13, 0x40
        /*0030*/ 	.byte	0xca, 0x01, 0xcf, 0x3a, 0x27, 0x51, 0x1a, 0x40, 0x30, 0xcc, 0x2d, 0xf3, 0xe1, 0x0c, 0x21, 0x40
        /*0040*/ 	.byte	0x0d, 0xb7, 0xfc, 0x82, 0x8e, 0x35, 0x25, 0x40
.L_8:


//--------------------- .text._Z30kernelEncontrarRompecabezasTNTPiiiiS_ii --------------------------
	.section	.text._Z30kernelEncontrarRompecabezasTNTPiiiiS_ii,"ax",@progbits
	.align	128
        .global         _Z30kernelEncontrarRompecabezasTNTPiiiiS_ii
        .type           _Z30kernelEncontrarRompecabezasTNTPiiiiS_ii,@function
        .size           _Z30kernelEncontrarRompecabezasTNTPiiiiS_ii,(.L_x_64 - _Z30kernelEncontrarRompecabezasTNTPiiiiS_ii)
        .other          _Z30kernelEncontrarRompecabezasTNTPiiiiS_ii,@"STO_CUDA_ENTRY STV_DEFAULT"
_Z30kernelEncontrarRompecabezasTNTPiiiiS_ii:
.text._Z30kernelEncontrarRompecabezasTNTPiiiiS_ii:
[----:B------:R-:W0:Y:S01]  /*0000*/  LDC R1, c[0x0][0x37c] ;  /* 0x0000df00ff017b82 */ /* 0x000e220000000800 */
[----:B------:R-:W1:Y:S07]  /*0010*/  S2R R5, SR_TID.X ;  /* 0x0000000000057919 */ /* 0x000e6e0000002100 */
[----:B------:R-:W2:Y:S01]  /*0020*/  LDC.64 R10, c[0x0][0x388] ;  /* 0x0000e200ff0a7b82 */ /* 0x000ea20000000a00 */
[----:B------:R-:W3:Y:S01]  /*0030*/  LDCU.64 UR8, c[0x0][0x358] ;  /* 0x00006b00ff0877ac */ /* 0x000ee20008000a00 */
[----:B0-----:R-:W-:Y:S01]  /*0040*/  VIADD R1, R1, 0xffffffd0 ;  /* 0xffffffd001017836 */ /* 0x001fe20000000000 */
[----:B------:R-:W0:Y:S05]  /*0050*/  S2R R7, SR_TID.Y ;  /* 0x0000000000077919 */ /* 0x000e2a0000002200 */
[----:B------:R-:W1:Y:S08]  /*0060*/  S2UR UR4, SR_CTAID.X ;  /* 0x00000000000479c3 */ /* 0x000e700000002500 */
[----:B------:R-:W1:Y:S08]  /*0070*/  LDC R0, c[0x0][0x360] ;  /* 0x0000d800ff007b82 */ /* 0x000e700000000800 */
[----:B------:R-:W0:Y:S01]  /*0080*/  S2UR UR5, SR_CTAID.Y ;  /* 0x00000000000579c3 */ /* 0x000e220000002600 */
[----:B--2---:R-:W-:-:S07]  /*0090*/  ISETP.GT.AND P0, PT, R11, R10, PT ;  /* 0x0000000a0b00720c */ /* 0x004fce0003f04270 */
[----:B------:R-:W0:Y:S08]  /*00a0*/  LDC R4, c[0x0][0x364] ;  /* 0x0000d900ff047b82 */ /* 0x000e300000000800 */
[----:B------:R-:W2:Y:S01]  /*00b0*/  LDC.64 R2, c[0x0][0x380] ;  /* 0x0000e000ff027b82 */ /* 0x000ea20000000a00 */
[----:B-1----:R-:W-:Y:S02]  /*00c0*/  IMAD R0, R0, UR4, R5 ;  /* 0x0000000400007c24 */ /* 0x002fe4000f8e0205 */
[----:B0-----:R-:W-:-:S04]  /*00d0*/  IMAD R5, R4, UR5, R7 ;  /* 0x0000000504057c24 */ /* 0x001fc8000f8e0207 */
[----:B------:R-:W-:Y:S02]  /*00e0*/  IMAD R9, R0, R10, R5 ;  /* 0x0000000a00097224 */ /* 0x000fe400078e0205 */
[----:B------:R-:W-:-:S04]  /*00f0*/  @P0 IMAD R9, R5, R11, R0 ;  /* 0x0000000b05090224 */ /* 0x000fc800078e0200 */
[----:B--2---:R-:W-:-:S06]  /*0100*/  IMAD.WIDE R4, R9, 0x4, R2 ;  /* 0x0000000409047825 */ /* 0x004fcc00078e0202 */
[----:B---3--:R-:W2:Y:S01]  /*0110*/  LDG.E R4, desc[UR8][R4.64] ;  /* 0x0000000804047981 */ /* 0x008ea2000c1e1900 */
[----:B------:R-:W0:Y:S01]  /*0120*/  LDC.64 R6, c[0x0][0x398] ;  /* 0x0000e600ff067b82 */ /* 0x000e220000000a00 */
[----:B------:R-:W-:Y:S01]  /*0130*/  BSSY.RECONVERGENT B0, `(.L_x_0) ;  /* 0x000000a000007945 */ /* 0x000fe20003800200 */
[----:B--2---:R-:W-:-:S13]  /*0140*/  ISETP.NE.AND P0, PT, R4, -0x1, PT ;  /* 0xffffffff0400780c */ /* 0x004fda0003f05270 */
[----:B0-----:R-:W-:Y:S05]  /*0150*/  @P0 BRA `(.L_x_1) ;  /* 0x00000000001c0947 */ /* 0x001fea0003800000 */
[----:B------:R-:W0:Y:S01]  /*0160*/  S2R R0, SR_LANEID ;  /* 0x0000000000007919 */ /* 0x000e220000000000 */
[----:B------:R-:W1:Y:S01]  /*0170*/  LDC.64 R4, c[0x0][0x398] ;  /* 0x0000e600ff047b82 */ /* 0x000e620000000a00 */
[----:B------:R-:W-:Y:S02]  /*0180*/  VOTEU.ANY UR4, UPT, PT ;  /* 0x0000000000047886 */ /* 0x000fe400038e0100 */
[----:B------:R-:W-:Y:S02]  /*0190*/  UFLO.U32 UR5, UR4 ;  /* 0x00000004000572bd */ /* 0x000fe400080e0000 */
[----:B------:R-:W1:Y:S04]  /*01a0*/  POPC R11, UR4 ;  /* 0x00000004000b7d09 */ /* 0x000e680008000000 */
[----:B0-----:R-:W-:-:S13]  /*01b0*/  ISETP.EQ.U32.AND P0, PT, R0, UR5, PT ;  /* 0x0000000500007c0c */ /* 0x001fda000bf02070 */
[----:B-1----:R0:W-:Y:S02]  /*01c0*/  @P0 REDG.E.ADD.STRONG.GPU desc[UR8][R4.64], R11 ;  /* 0x0000000b0400098e */ /* 0x0021e4000c12e108 */
.L_x_1:
[----:B------:R-:W-:Y:S05]  /*01d0*/  BSYNC.RECONVERGENT B0 ;  /* 0x0000000000007941 */ /* 0x000fea0003800200 */
.L_x_0:
[----:B------:R-:W-:Y:S08]  /*01e0*/  BAR.SYNC.DEFER_BLOCKING 0x0 ;  /* 0x0000000000007b1d */ /* 0x000ff00000010000 */
[----:B------:R-:W1:Y:S01]  /*01f0*/  LDC R8, c[0x0][0x390] ;  /* 0x0000e400ff087b82 */ /* 0x000e620000000800 */
[----:B------:R-:W2:Y:S02]  /*0200*/  LDG.E R0, desc[UR8][R6.64] ;  /* 0x0000000806007981 */ /* 0x000ea4000c1e1900 */
[----:B--2---:R-:W-:-:S04]  /*0210*/  ISETP.NE.AND P0, PT, R0, 0x6, PT ;  /* 0x000000060000780c */ /* 0x004fc80003f05270 */
[----:B-1----:R-:W-:-:S13]  /*0220*/  ISETP.NE.OR P0, PT, R9, R8, P0 ;  /* 0x000000080900720c */ /* 0x002fda0000705670 */
[----:B------:R-:W-:-:S04]  /*0230*/  @!P0 IMAD.WIDE R2, R8, 0x4, R2 ;  /* 0x0000000408028825 */ /* 0x000fc800078e0202 */
[----:B0-----:R-:W-:-:S05]  /*0240*/  @!P0 IMAD.MOV.U32 R5, RZ, RZ, 0x54 ;  /* 0x00000054ff058424 */ /* 0x001fca00078e00ff */
[----:B------:R0:W-:Y:S04]  /*0250*/  @!P0 STG.E desc[UR8][R2.64], R5 ;  /* 0x0000000502008986 */ /* 0x0001e8000c101908 */
[----:B------:R0:W-:Y:S01]  /*0260*/  @!P0 STG.E desc[UR8][R6.64], RZ ;  /* 0x000000ff06008986 */ /* 0x0001e2000c101908 */
[----:B------:R-:W-:Y:S05]  /*0270*/  @!P0 EXIT ;  /* 0x000000000000894d */ /* 0x000fea0003800000 */
[----:B------:R-:W-:-:S04]  /*0280*/  ISETP.GE.AND P0, PT, R0, 0x7, PT ;  /* 0x000000070000780c */ /* 0x000fc80003f06270 */
[----:B------:R-:W-:-:S13]  /*0290*/  ISETP.NE.OR P0, PT, R9, R8, !P0 ;  /* 0x000000080900720c */ /* 0x000fda0004705670 */
[----:B------:R-:W-:Y:S05]  /*02a0*/  @P0 EXIT ;  /* 0x000000000000094d */ /* 0x000fea0003800000 */
[----:B0-----:R-:W0:Y:S01]  /*02b0*/  LDC R2, c[0x0][0x3a0] ;  /* 0x0000e800ff027b82 */ /* 0x001e220000000800 */
[----:B------:R-:W-:Y:S01]  /*02c0*/  IMAD.MOV.U32 R9, RZ, RZ, -0x266e14b1 ;  /* 0xd991eb4fff097424 */ /* 0x000fe200078e00ff */
[C---:B0-----:R-:W-:Y:S02]  /*02d0*/  LOP3.LUT R0, R2.reuse, 0xaad26b49, RZ, 0x3c, !PT ;  /* 0xaad26b4902007812 */ /* 0x041fe400078e3cff */
[----:B------:R-:W-:-:S03]  /*02e0*/  ISETP.GT.AND P0, PT, R2, -0x1, PT ;  /* 0xffffffff0200780c */ /* 0x000fc60003f04270 */
[----:B------:R-:W-:Y:S01]  /*02f0*/  IMAD R0, R0, 0x4182bed5, RZ ;  /* 0x4182bed500007824 */ /* 0x000fe200078e02ff */
[----:B------:R-:W-:Y:S02]  /*0300*/  SEL R9, R9, 0x8bf16996, P0 ;  /* 0x8bf1699609097807 */ /* 0x000fe40000000000 */
[----:B------:R-:W-:Y:S01]  /*0310*/  ISETP.NE.AND P0, PT, R8, RZ, PT ;  /* 0x000000ff0800720c */ /* 0x000fe20003f05270 */
[C---:B------:R-:W-:Y:S01]  /*0320*/  VIADD R5, R0.reuse, 0x583f19 ;  /* 0x00583f1900057836 */ /* 0x040fe20000000000 */
[C---:B------:R-:W-:Y:S01]  /*0330*/  LOP3.LUT R6, R0.reuse, 0x159a55e5, RZ, 0x3c, !PT ;  /* 0x159a55e500067812 */ /* 0x040fe200078e3cff */
[----:B------:R-:W-:Y:S01]  /*0340*/  VIADD R3, R0, 0x75bcd15 ;  /* 0x075bcd1500037836 */ /* 0x000fe20000000000 */
[C---:B------:R-:W-:Y:S01]  /*0350*/  IADD3 R2, PT, PT, R9.reuse, 0x64f0c9, R0 ;  /* 0x0064f0c909027810 */ /* 0x040fe20007ffe000 */
[C---:B------:R-:W-:Y:S01]  /*0360*/  VIADD R7, R9.reuse, 0x1f123bb5 ;  /* 0x1f123bb509077836 */ /* 0x040fe20000000000 */
[----:B------:R-:W-:Y:S02]  /*0370*/  LOP3.LUT R4, R9, 0x5491333, RZ, 0x3c, !PT ;  /* 0x0549133309047812 */ /* 0x000fe400078e3cff */
[----:B------:R-:W-:Y:S01]  /*0380*/  SHF.R.S32.HI R0, RZ, 0x1f, R8 ;  /* 0x0000001fff007819 */ /* 0x000fe20000011408 */
[----:B------:R0:W-:Y:S04]  /*0390*/  STL.64 [R1], R2 ;  /* 0x0000000201007387 */ /* 0x0001e80000100a00 */
[----:B------:R0:W-:Y:S04]  /*03a0*/  STL.64 [R1+0x8], R6 ;  /* 0x0000080601007387 */ /* 0x0001e80000100a00 */
[----:B------:R0:W-:Y:S01]  /*03b0*/  STL.64 [R1+0x10], R4 ;  /* 0x0000100401007387 */ /* 0x0001e20000100a00 */
[----:B------:R-:W-:Y:S05]  /*03c0*/  @!P0 BRA `(.L_x_2) ;  /* 0x0000002400248947 */ /* 0x000fea0003800000 */
[----:B------:R-:W0:Y:S01]  /*03d0*/  LDCU UR4, c[0x0][0x390] ;  /* 0x00007200ff0477ac */ /* 0x000e220008000800 */
[----:B------:R-:W-:Y:S02]  /*03e0*/  IMAD.MOV.U32 R11, RZ, RZ, R0 ;  /* 0x000000ffff0b7224 */ /* 0x000fe400078e0000 */
[----:B------:R-:W-:Y:S02]  /*03f0*/  IMAD.MOV.U32 R10, RZ, RZ, RZ ;  /* 0x000000ffff0a7224 */ /* 0x000fe400078e00ff */
[----:B0-----:R-:W-:-:S07]  /*0400*/  IMAD.U32 R2, RZ, RZ, UR4 ;  /* 0x00000004ff027e24 */ /* 0x001fce000f8e00ff */
.L_x_10:
[----:B------:R-:W-:-:S04]  /*0410*/  LOP3.LUT R0, R2, 0x3, RZ, 0xc0, !PT ;  /* 0x0000000302007812 */ /* 0x000fc800078ec0ff */
[----:B------:R-:W-:-:S04]  /*0420*/  ISETP.NE.U32.AND P0, PT, R0, RZ, PT ;  /* 0x000000ff0000720c */ /* 0x000fc80003f05070 */
[----:B------:R-:W-:-:S13]  /*0430*/  ISETP.NE.AND.EX P0, PT, RZ, RZ, PT, P0 ;  /* 0x000000ffff00720c */ /* 0x000fda0003f05300 */
[----:B0-----:R-:W-:Y:S05]  /*0440*/  @!P0 BRA `(.L_x_3) ;  /* 0x0000002000ec8947 */ /* 0x001fea0003800000 */
[----:B------:R-:W0:Y:S01]  /*0450*/  LDC.64 R8, c[0x4][RZ] ;  /* 0x01000000ff087b82 */ /* 0x000e220000000a00 */
[----:B------:R-:W-:Y:S01]  /*0460*/  IMAD.MOV.U32 R0, RZ, RZ, RZ ;  /* 0x000000ffff007224 */ /* 0x000fe200078e00ff */
[----:B------:R-:W-:Y:S02]  /*0470*/  CS2R R4, SRZ ;  /* 0x0000000000047805 */ /* 0x000fe4000001ff00 */
[----:B------:R-:W-:Y:S01]  /*0480*/  CS2R R6, SRZ ;  /* 0x0000000000067805 */ /* 0x000fe2000001ff00 */
[----:B------:R-:W-:Y:S02]  /*0490*/  IMAD.MOV.U32 R3, RZ, RZ, RZ ;  /* 0x000000ffff037224 */ /* 0x000fe400078e00ff */
[----:B0-----:R-:W-:-:S07]  /*04a0*/  IMAD.WIDE.U32 R8, R10, 0xc80, R8 ;  /* 0x00000c800a087825 */ /* 0x001fce00078e0008 */
.L_x_5:
[----:B------:R-:W-:-:S06]  /*04b0*/  IMAD R14, R0, 0x4, R1 ;  /* 0x00000004000e7824 */ /* 0x000fcc00078e0201 */
[----:B------:R-:W5:Y:S01]  /*04c0*/  LDL R14, [R14+0x4] ;  /* 0x000004000e0e7983 */ /* 0x000f620000100800 */
[----:B------:R-:W-:Y:S02]  /*04d0*/  IMAD.SHL.U32 R15, R0, 0x20, RZ ;  /* 0x00000020000f7824 */ /* 0x000fe400078e00ff */
[----:B------:R-:W-:-:S07]  /*04e0*/  IMAD.MOV.U32 R16, RZ, RZ, RZ ;  /* 0x000000ffff107224 */ /* 0x000fce00078e00ff */
.L_x_4:
[----:B-----5:R-:W-:Y:S01]  /*04f0*/  SHF.R.U32.HI R21, RZ, R16, R14 ;  /* 0x00000010ff157219 */ /* 0x020fe2000001160e */
[----:B------:R-:W-:-:S03]  /*0500*/  IMAD.IADD R12, R15, 0x1, R16 ;  /* 0x000000010f0c7824 */ /* 0x000fc600078e0210 */
[----:B------:R-:W-:-:S04]  /*0510*/  LOP3.LUT R13, R21, 0x1, RZ, 0xc0, !PT ;  /* 0x00000001150d7812 */ /* 0x000fc800078ec0ff */
[----:B------:R-:W-:Y:S01]  /*0520*/  ISETP.NE.U32.AND P0, PT, R13, 0x1, PT ;  /* 0x000000010d00780c */ /* 0x000fe20003f05070 */
[----:B------:R-:W-:-:S03]  /*0530*/  IMAD R13, R12, 0x5, RZ ;  /* 0x000000050c0d7824 */ /* 0x000fc600078e02ff */
[----:B------:R-:W-:Y:S01]  /*0540*/  R2P PR, R21, 0x7e ;  /* 0x0000007e15007804 */ /* 0x000fe20000000000 */
[----:B------:R-:W-:-:S08]  /*0550*/  IMAD.WIDE.U32 R12, R13, 0x4, R8 ;  /* 0x000000040d0c7825 */ /* 0x000fd000078e0008 */
[----:B------:R-:W2:Y:S04]  /*0560*/  @!P0 LDG.E R20, desc[UR8][R12.64+0x10] ;  /* 0x000010080c148981 */ /* 0x000ea8000c1e1900 */
[----:B------:R-:W3:Y:S04]  /*0570*/  @P1 LDG.E R22, desc[UR8][R12.64+0x24] ;  /* 0x000024080c161981 */ /* 0x000ee8000c1e1900 */
[----:B------:R-:W4:Y:S04]  /*0580*/  @P2 LDG.E R24, desc[UR8][R12.64+0x38] ;  /* 0x000038080c182981 */ /* 0x000f28000c1e1900 */
[----:B------:R-:W4:Y:S04]  /*0590*/  @P3 LDG.E R26, desc[UR8][R12.64+0x4c] ;  /* 0x00004c080c1a3981 */ /* 0x000f28000c1e1900 */
[----:B------:R-:W4:Y:S04]  /*05a0*/  @P4 LDG.E R28, desc[UR8][R12.64+0x60] ;  /* 0x000060080c1c4981 */ /* 0x000f28000c1e1900 */
[----:B------:R-:W4:Y:S04]  /*05b0*/  @!P0 LDG.E R18, desc[UR8][R12.64] ;  /* 0x000000080c128981 */ /* 0x000f28000c1e1900 */
[----:B------:R-:W4:Y:S04]  /*05c0*/  @!P0 LDG.E R17, desc[UR8][R12.64+0x4] ;  /* 0x000004080c118981 */ /* 0x000f28000c1e1900 */
[----:B------:R-:W4:Y:S04]  /*05d0*/  @P5 LDG.E R19, desc[UR8][R12.64+0x74] ;  /* 0x000074080c135981 */ /* 0x000f28000c1e1900 */
[----:B------:R-:W4:Y:S04]  /*05e0*/  @P1 LDG.E R23, desc[UR8][R12.64+0x20] ;  /* 0x000020080c171981 */ /* 0x000f28000c1e1900 */
[----:B------:R-:W4:Y:S01]  /*05f0*/  @P3 LDG.E R25, desc[UR8][R12.64+0x48] ;  /* 0x000048080c193981 */ /* 0x000f22000c1e1900 */
[----:B--2---:R-:W-:-:S03]  /*0600*/  @!P0 LOP3.LUT R5, R5, R20, RZ, 0x3c, !PT ;  /* 0x0000001405058212 */ /* 0x004fc600078e3cff */
[----:B------:R-:W2:Y:S01]  /*0610*/  @P1 LDG.E R20, desc[UR8][R12.64+0x14] ;  /* 0x000014080c141981 */ /* 0x000ea2000c1e1900 */
[----:B---3--:R-:W-:-:S03]  /*0620*/  @P1 LOP3.LUT R5, R5, R22, RZ, 0x3c, !PT ;  /* 0x0000001605051212 */ /* 0x008fc600078e3cff */
[----:B------:R-:W3:Y:S01]  /*0630*/  @P1 LDG.E R22, desc[UR8][R12.64+0x1c] ;  /* 0x00001c080c161981 */ /* 0x000ee2000c1e1900 */
[----:B----4-:R-:W-:-:S03]  /*0640*/  @P2 LOP3.LUT R5, R5, R24, RZ, 0x3c, !PT ;  /* 0x0000001805052212 */ /* 0x010fc600078e3cff */
[----:B------:R-:W4:Y:S01]  /*0650*/  @P2 LDG.E R24, desc[UR8][R12.64+0x28] ;  /* 0x000028080c182981 */ /* 0x000f22000c1e1900 */
[----:B------:R-:W-:-:S03]  /*0660*/  @P3 LOP3.LUT R5, R5, R26, RZ, 0x3c, !PT ;  /* 0x0000001a05053212 */ /* 0x000fc600078e3cff */
[----:B------:R-:W3:Y:S01]  /*0670*/  @P6 LDG.E R26, desc[UR8][R12.64+0x88] ;  /* 0x000088080c1a6981 */ /* 0x000ee2000c1e1900 */
[----:B------:R-:W-:Y:S02]  /*0680*/  @P4 LOP3.LUT R5, R5, R28, RZ, 0x3c, !PT ;  /* 0x0000001c05054212 */ /* 0x000fe400078e3cff */
[----:B------:R-:W-:Y:S02]  /*0690*/  @!P0 LOP3.LUT R3, R3, R18, RZ, 0x3c, !PT ;  /* 0x0000001203038212 */ /* 0x000fe400078e3cff */
[----:B------:R-:W3:Y:S01]  /*06a0*/  @!P0 LDG.E R18, desc[UR8][R12.64+0x8] ;  /* 0x000008080c128981 */ /* 0x000ee2000c1e1900 */
[----:B------:R-:W-:-:S03]  /*06b0*/  @!P0 LOP3.LUT R6, R6, R17, RZ, 0x3c, !PT ;  /* 0x0000001106068212 */ /* 0x000fc600078e3cff */
[----:B------:R-:W3:Y:S01]  /*06c0*/  @!P0 LDG.E R17, desc[UR8][R12.64+0xc] ;  /* 0x00000c080c118981 */ /* 0x000ee2000c1e1900 */
[----:B------:R-:W-:-:S03]  /*06d0*/  @P5 LOP3.LUT R5, R5, R19, RZ, 0x3c, !PT ;  /* 0x0000001305055212 */ /* 0x000fc600078e3cff */
[----:B------:R-:W3:Y:S01]  /*06e0*/  @P1 LDG.E R19, desc[UR8][R12.64+0x18] ;  /* 0x000018080c131981 */ /* 0x000ee2000c1e1900 */
[----:B--2---:R-:W-:-:S03]  /*06f0*/  @P1 LOP3.LUT R3, R3, R20, RZ, 0x3c, !PT ;  /* 0x0000001403031212 */ /* 0x004fc600078e3cff */
[----:B------:R-:W2:Y:S01]  /*0700*/  @P3 LDG.E R20, desc[UR8][R12.64+0x3c] ;  /* 0x00003c080c143981 */ /* 0x000ea2000c1e1900 */
[----:B----4-:R-:W-:-:S03]  /*0710*/  @P2 LOP3.LUT R3, R3, R24, RZ, 0x3c, !PT ;  /* 0x0000001803032212 */ /* 0x010fc600078e3cff */
[----:B------:R-:W4:Y:S01]  /*0720*/  @P4 LDG.E R24, desc[UR8][R12.64+0x50] ;  /* 0x000050080c184981 */ /* 0x000f22000c1e1900 */
[----:B---3--:R-:W-:-:S03]  /*0730*/  @!P0 LOP3.LUT R7, R7, R18, RZ, 0x3c, !PT ;  /* 0x0000001207078212 */ /* 0x008fc600078e3cff */
[----:B------:R-:W3:Y:S01]  /*0740*/  @P2 LDG.E R18, desc[UR8][R12.64+0x30] ;  /* 0x000030080c122981 */ /* 0x000ee2000c1e1900 */
[----:B------:R-:W-:-:S03]  /*0750*/  @!P0 LOP3.LUT R4, R4, R17, RZ, 0x3c, !PT ;  /* 0x0000001104048212 */ /* 0x000fc600078e3cff */
[----:B------:R-:W3:Y:S01]  /*0760*/  @P2 LDG.E R17, desc[UR8][R12.64+0x2c] ;  /* 0x00002c080c112981 */ /* 0x000ee2000c1e1900 */
[----:B------:R-:W-:-:S03]  /*0770*/  @P1 LOP3.LUT R6, R6, R19, RZ, 0x3c, !PT ;  /* 0x0000001306061212 */ /* 0x000fc600078e3cff */
[----:B------:R-:W3:Y:S01]  /*0780*/  @P2 LDG.E R19, desc[UR8][R12.64+0x34] ;  /* 0x000034080c132981 */ /* 0x000ee2000c1e1900 */
[----:B------:R-:W-:Y:S02]  /*0790*/  @P1 LOP3.LUT R7, R7, R22, RZ, 0x3c, !PT ;  /* 0x0000001607071212 */ /* 0x000fe400078e3cff */
[----:B------:R-:W-:Y:S01]  /*07a0*/  @P1 LOP3.LUT R4, R4, R23, RZ, 0x3c, !PT ;  /* 0x0000001704041212 */ /* 0x000fe200078e3cff */
[----:B------:R-:W3:Y:S04]  /*07b0*/  @P3 LDG.E R22, desc[UR8][R12.64+0x44] ;  /* 0x000044080c163981 */ /* 0x000ee8000c1e1900 */
[----:B------:R-:W3:Y:S01]  /*07c0*/  @P3 LDG.E R23, desc[UR8][R12.64+0x40] ;  /* 0x000040080c173981 */ /* 0x000ee2000c1e1900 */
[----:B--2---:R-:W-:-:S03]  /*07d0*/  @P3 LOP3.LUT R3, R3, R20, RZ, 0x3c, !PT ;  /* 0x0000001403033212 */ /* 0x004fc600078e3cff */
[----:B------:R-:W2:Y:S01]  /*07e0*/  @P5 LDG.E R20, desc[UR8][R12.64+0x64] ;  /* 0x000064080c145981 */ /* 0x000ea2000c1e1900 */
[----:B----4-:R-:W-:-:S03]  /*07f0*/  @P4 LOP3.LUT R3, R3, R24, RZ, 0x3c, !PT ;  /* 0x0000001803034212 */ /* 0x010fc600078e3cff */
[----:B------:R-:W4:Y:S01]  /*0800*/  @P6 LDG.E R24, desc[UR8][R12.64+0x78] ;  /* 0x000078080c186981 */ /* 0x000f22000c1e1900 */
[----:B---3--:R-:W-:-:S03]  /*0810*/  @P2 LOP3.LUT R7, R7, R18, RZ, 0x3c, !PT ;  /* 0x0000001207072212 */ /* 0x008fc600078e3cff */
[----:B------:R-:W3:Y:S01]  /*0820*/  @P4 LDG.E R18, desc[UR8][R12.64+0x58] ;  /* 0x000058080c124981 */ /* 0x000ee2000c1e1900 */
[----:B------:R-:W-:-:S03]  /*0830*/  @P2 LOP3.LUT R6, R6, R17, RZ, 0x3c, !PT ;  /* 0x0000001106062212 */ /* 0x000fc600078e3cff */
[----:B------:R-:W3:Y:S01]  /*0840*/  @P4 LDG.E R17, desc[UR8][R12.64+0x54] ;  /* 0x000054080c114981 */ /* 0x000ee2000c1e1900 */
[----:B------:R-:W-:-:S03]  /*0850*/  @P2 LOP3.LUT R4, R4, R19, RZ, 0x3c, !PT ;  /* 0x0000001304042212 */ /* 0x000fc600078e3cff */
[----:B------:R-:W3:Y:S01]  /*0860*/  @P4 LDG.E R19, desc[UR8][R12.64+0x5c] ;  /* 0x00005c080c134981 */ /* 0x000ee2000c1e1900 */
[----:B------:R-:W-:Y:S02]  /*0870*/  @P3 LOP3.LUT R7, R7, R22, RZ, 0x3c, !PT ;  /* 0x0000001607073212 */ /* 0x000fe400078e3cff */
[----:B------:R-:W-:Y:S01]  /*0880*/  @P3 LOP3.LUT R4, R4, R25, RZ, 0x3c, !PT ;  /* 0x0000001904043212 */ /* 0x000fe200078e3cff */
[----:B------:R-:W3:Y:S01]  /*0890*/  @P5 LDG.E R22, desc[UR8][R12.64+0x6c] ;  /* 0x00006c080c165981 */ /* 0x000ee2000c1e1900 */
[----:B------:R-:W-:-:S03]  /*08a0*/  @P3 LOP3.LUT R6, R6, R23, RZ, 0x3c, !PT ;  /* 0x0000001706063212 */ /* 0x000fc600078e3cff */
[----:B------:R-:W3:Y:S04]  /*08b0*/  @P5 LDG.E R23, desc[UR8][R12.64+0x68] ;  /* 0x000068080c175981 */ /* 0x000ee8000c1e1900 */
[----:B------:R-:W3:Y:S01]  /*08c0*/  @P5 LDG.E R25, desc[UR8][R12.64+0x70] ;  /* 0x000070080c195981 */ /* 0x000ee2000c1e1900 */
[----:B------:R-:W-:Y:S02]  /*08d0*/  LOP3.LUT P0, RZ, R21, 0x80, RZ, 0xc0, !PT ;  /* 0x0000008015ff7812 */ /* 0x000fe4000780c0ff */
[----:B--2---:R-:W-:-:S11]  /*08e0*/  @P5 LOP3.LUT R3, R3, R20, RZ, 0x3c, !PT ;  /* 0x0000001403035212 */ /* 0x004fd600078e3cff */
        /* <DEDUP_REMOVED lines=15> */
[----:B------:R-:W-:Y:S02]  /*09e0*/  @P6 LOP3.LUT R5, R5, R26, RZ, 0x3c, !PT ;  /* 0x0000001a05056212 */ /* 0x000fe400078e3cff */
[----:B--2---:R-:W-:Y:S02]  /*09f0*/  @P0 LOP3.LUT R3, R3, R20, RZ, 0x3c, !PT ;  /* 0x0000001403030212 */ /* 0x004fe400078e3cff */
[----:B----4-:R-:W-:Y:S02]  /*0a00*/  @P0 LOP3.LUT R5, R5, R24, RZ, 0x3c, !PT ;  /* 0x0000001805050212 */ /* 0x010fe400078e3cff */
[----:B---3--:R-:W-:Y:S02]  /*0a10*/  @P6 LOP3.LUT R7, R7, R18, RZ, 0x3c, !PT ;  /* 0x0000001207076212 */ /* 0x008fe400078e3cff */
[----:B------:R-:W-:Y:S02]  /*0a20*/  @P6 LOP3.LUT R6, R6, R17, RZ, 0x3c, !PT ;  /* 0x0000001106066212 */ /* 0x000fe400078e3cff */
[----:B------:R-:W-:-:S02]  /*0a30*/  @P6 LOP3.LUT R4, R4, R19, RZ, 0x3c, !PT ;  /* 0x0000001304046212 */ /* 0x000fc400078e3cff */
[----:B------:R-:W-:Y:S02]  /*0a40*/  @P0 LOP3.LUT R7, R7, R22, RZ, 0x3c, !PT ;  /* 0x0000001607070212 */ /* 0x000fe400078e3cff */
[----:B------:R-:W-:Y:S02]  /*0a50*/  @P0 LOP3.LUT R6, R6, R23, RZ, 0x3c, !PT ;  /* 0x0000001706060212 */ /* 0x000fe400078e3cff */
[----:B------:R-:W-:Y:S02]  /*0a60*/  @P0 LOP3.LUT R4, R4, R25, RZ, 0x3c, !PT ;  /* 0x0000001904040212 */ /* 0x000fe400078e3cff */
[----:B------:R-:W-:-:S13]  /*0a70*/  R2P PR, R21.B1, 0x7f ;  /* 0x0000007f15007804 */ /* 0x000fda0000001000 */
[----:B------:R-:W2:Y:S04]  /*0a80*/  @P0 LDG.E R18, desc[UR8][R12.64+0xa0] ;  /* 0x0000a0080c120981 */ /* 0x000ea8000c1e1900 */
[----:B------:R-:W3:Y:S04]  /*0a90*/  @P0 LDG.E R20, desc[UR8][R12.64+0xa8] ;  /* 0x0000a8080c140981 */ /* 0x000ee8000c1e1900 */
[----:B------:R-:W4:Y:S04]  /*0aa0*/  @P1 LDG.E R22, desc[UR8][R12.64+0xbc] ;  /* 0x0000bc080c161981 */ /* 0x000f28000c1e1900 */
[----:B------:R-:W4:Y:S04]  /*0ab0*/  @P1 LDG.E R24, desc[UR8][R12.64+0xc4] ;  /* 0x0000c4080c181981 */ /* 0x000f28000c1e1900 */
[----:B------:R-:W4:Y:S04]  /*0ac0*/  @P0 LDG.E R17, desc[UR8][R12.64+0xa4] ;  /* 0x0000a4080c110981 */ /* 0x000f28000c1e1900 */
[----:B------:R-:W4:Y:S04]  /*0ad0*/  @P0 LDG.E R19, desc[UR8][R12.64+0xac] ;  /* 0x0000ac080c130981 */ /* 0x000f28000c1e1900 */
[----:B------:R-:W4:Y:S04]  /*0ae0*/  @P1 LDG.E R23, desc[UR8][R12.64+0xb8] ;  /* 0x0000b8080c171981 */ /* 0x000f28000c1e1900 */
[----:B------:R-:W4:Y:S04]  /*0af0*/  @P2 LDG.E R26, desc[UR8][R12.64+0xc8] ;  /* 0x0000c8080c1a2981 */ /* 0x000f28000c1e1900 */
[----:B------:R-:W4:Y:S04]  /*0b00*/  @P1 LDG.E R25, desc[UR8][R12.64+0xc0] ;  /* 0x0000c0080c191981 */ /* 0x000f28000c1e1900 */
[----:B------:R-:W4:Y:S01]  /*0b10*/  @P3 LDG.E R28, desc[UR8][R12.64+0xec] ;  /* 0x0000ec080c1c3981 */ /* 0x000f22000c1e1900 */
[----:B--2---:R-:W-:-:S03]  /*0b20*/  @P0 LOP3.LUT R3, R3, R18, RZ, 0x3c, !PT ;  /* 0x0000001203030212 */ /* 0x004fc600078e3cff */
[----:B------:R-:W2:Y:S01]  /*0b30*/  @P0 LDG.E R18, desc[UR8][R12.64+0xb0] ;  /* 0x0000b0080c120981 */ /* 0x000ea2000c1e1900 */
[----:B---3--:R-:W-:-:S03]  /*0b40*/  @P0 LOP3.LUT R7, R7, R20, RZ, 0x3c, !PT ;  /* 0x0000001407070212 */ /* 0x008fc600078e3cff */
[----:B------:R-:W3:Y:S01]  /*0b50*/  @P1 LDG.E R20, desc[UR8][R12.64+0xb4] ;  /* 0x0000b4080c141981 */ /* 0x000ee2000c1e1900 */
[----:B----4-:R-:W-:-:S03]  /*0b60*/  @P1 LOP3.LUT R7, R7, R22, RZ, 0x3c, !PT ;  /* 0x0000001607071212 */ /* 0x010fc600078e3cff */
[----:B------:R-:W4:Y:S01]  /*0b70*/  @P2 LDG.E R22, desc[UR8][R12.64+0xd8] ;  /* 0x0000d8080c162981 */ /* 0x000f22000c1e1900 */
[----:B------:R-:W-:-:S03]  /*0b80*/  @P0 LOP3.LUT R6, R6, R17, RZ, 0x3c, !PT ;  /* 0x0000001106060212 */ /* 0x000fc600078e3cff */
[----:B------:R-:W4:Y:S01]  /*0b90*/  @P2 LDG.E R17, desc[UR8][R12.64+0xcc] ;  /* 0x0000cc080c112981 */ /* 0x000f22000c1e1900 */
[----:B------:R-:W-:-:S03]  /*0ba0*/  @P0 LOP3.LUT R4, R4, R19, RZ, 0x3c, !PT ;  /* 0x0000001304040212 */ /* 0x000fc600078e3cff */
[----:B------:R-:W4:Y:S01]  /*0bb0*/  @P2 LDG.E R19, desc[UR8][R12.64+0xd4] ;  /* 0x0000d4080c132981 */ /* 0x000f22000c1e1900 */
[----:B------:R-:W-:-:S03]  /*0bc0*/  @P1 LOP3.LUT R6, R6, R23, RZ, 0x3c, !PT ;  /* 0x0000001706061212 */ /* 0x000fc600078e3cff */
[----:B------:R-:W4:Y:S01]  /*0bd0*/  @P3 LDG.E R23, desc[UR8][R12.64+0xe8] ;  /* 0x0000e8080c173981 */ /* 0x000f22000c1e1900 */
[----:B--2---:R-:W-:-:S03]  /*0be0*/  @P0 LOP3.LUT R5, R5, R18, RZ, 0x3c, !PT ;  /* 0x0000001205050212 */ /* 0x004fc600078e3cff */
[----:B------:R-:W2:Y:S01]  /*0bf0*/  @P4 LDG.E R18, desc[UR8][R12.64+0xf0] ;  /* 0x0000f0080c124981 */ /* 0x000ea2000c1e1900 */
[----:B------:R-:W-:-:S03]  /*0c00*/  @P1 LOP3.LUT R5, R5, R24, RZ, 0x3c, !PT ;  /* 0x0000001805051212 */ /* 0x000fc600078e3cff */
[----:B------:R-:W2:Y:S01]  /*0c10*/  @P3 LDG.E R24, desc[UR8][R12.64+0xdc] ;  /* 0x0000dc080c183981 */ /* 0x000ea2000c1e1900 */
[----:B---3--:R-:W-:-:S03]  /*0c20*/  @P1 LOP3.LUT R3, R3, R20, RZ, 0x3c, !PT ;  /* 0x0000001403031212 */ /* 0x008fc600078e3cff */
[----:B------:R-:W3:Y:S01]  /*0c30*/  @P2 LDG.E R20, desc[UR8][R12.64+0xd0] ;  /* 0x0000d0080c142981 */ /* 0x000ee2000c1e1900 */
[----:B------:R-:W-:Y:S02]  /*0c40*/  LOP3.LUT P0, RZ, R21, 0x8000, RZ, 0xc0, !PT ;  /* 0x0000800015ff7812 */ /* 0x000fe4000780c0ff */
[----:B------:R-:W-:Y:S01]  /*0c50*/  @P2 LOP3.LUT R3, R3, R26, RZ, 0x3c, !PT ;  /* 0x0000001a03032212 */ /* 0x000fe200078e3cff */
[----:B------:R-:W3:Y:S04]  /*0c60*/  @P3 LDG.E R21, desc[UR8][R12.64+0xe0] ;  /* 0x0000e0080c153981 */ /* 0x000ee8000c1e1900 */
[----:B------:R-:W3:Y:S01]  /*0c70*/  @P3 LDG.E R26, desc[UR8][R12.64+0xe4] ;  /* 0x0000e4080c1a3981 */ /* 0x000ee2000c1e1900 */
[----:B------:R-:W-:Y:S02]  /*0c80*/  @P1 LOP3.LUT R4, R4, R25, RZ, 0x3c, !PT ;  /* 0x0000001904041212 */ /* 0x000fe400078e3cff */
[----:B----4-:R-:W-:-:S02]  /*0c90*/  @P2 LOP3.LUT R5, R5, R22, RZ, 0x3c, !PT ;  /* 0x0000001605052212 */ /* 0x010fc400078e3cff */
[----:B------:R-:W4:Y:S01]  /*0ca0*/  @P4 LDG.E R22, desc[UR8][R12.64+0x100] ;  /* 0x000100080c164981 */ /* 0x000f22000c1e1900 */
[----:B------:R-:W-:Y:S02]  /*0cb0*/  @P2 LOP3.LUT R6, R6, R17, RZ, 0x3c, !PT ;  /* 0x0000001106062212 */ /* 0x000fe400078e3cff */
[----:B------:R-:W-:Y:S01]  /*0cc0*/  @P2 LOP3.LUT R4, R4, R19, RZ, 0x3c, !PT ;  /* 0x0000001304042212 */ /* 0x000fe200078e3cff */
[----:B------:R-:W4:Y:S04]  /*0cd0*/  @P4 LDG.E R17, desc[UR8][R12.64+0xf4] ;  /* 0x0000f4080c114981 */ /* 0x000f28000c1e1900 */
[----:B------:R-:W4:Y:S01]  /*0ce0*/  @P4 LDG.E R19, desc[UR8][R12.64+0xfc] ;  /* 0x0000fc080c134981 */ /* 0x000f22000c1e1900 */
[----:B------:R-:W-:-:S03]  /*0cf0*/  @P3 LOP3.LUT R4, R4, R23, RZ, 0x3c, !PT ;  /* 0x0000001704043212 */ /* 0x000fc600078e3cff */
[----:B------:R-:W4:Y:S01]  /*0d00*/  @P5 LDG.E R23, desc[UR8][R12.64+0x110] ;  /* 0x000110080c175981 */ /* 0x000f22000c1e1900 */
[----:B--2---:R-:W-:-:S03]  /*0d10*/  @P3 LOP3.LUT R3, R3, R24, RZ, 0x3c, !PT ;  /* 0x0000001803033212 */ /* 0x004fc600078e3cff */
[----:B------:R-:W2:Y:S01]  /*0d20*/  @P5 LDG.E R24, desc[UR8][R12.64+0x104] ;  /* 0x000104080c185981 */ /* 0x000ea2000c1e1900 */
[----:B---3--:R-:W-:Y:S02]  /*0d30*/  @P2 LOP3.LUT R7, R7, R20, RZ, 0x3c, !PT ;  /* 0x0000001407072212 */ /* 0x008fe400078e3cff */
[----:B------:R-:W-:Y:S01]  /*0d40*/  @P4 LOP3.LUT R3, R3, R18, RZ, 0x3c, !PT ;  /* 0x0000001203034212 */ /* 0x000fe200078e3cff */
[----:B------:R-:W3:Y:S01]  /*0d50*/  @P4 LDG.E R20, desc[UR8][R12.64+0xf8] ;  /* 0x0000f8080c144981 */ /* 0x000ee2000c1e1900 */
[----:B------:R-:W-:-:S03]  /*0d60*/  @P3 LOP3.LUT R6, R6, R21, RZ, 0x3c, !PT ;  /* 0x0000001506063212 */ /* 0x000fc600078e3cff */
[----:B------:R-:W3:Y:S01]  /*0d70*/  @P5 LDG.E R18, desc[UR8][R12.64+0x114] ;  /* 0x000114080c125981 */ /* 0x000ee2000c1e1900 */
[----:B------:R-:W-:-:S03]  /*0d80*/  @P3 LOP3.LUT R7, R7, R26, RZ, 0x3c, !PT ;  /* 0x0000001a07073212 */ /* 0x000fc600078e3cff */
[----:B------:R-:W3:Y:S04]  /*0d90*/  @P5 LDG.E R21, desc[UR8][R12.64+0x108] ;  /* 0x000108080c155981 */ /* 0x000ee8000c1e1900 */
[----:B------:R-:W3:Y:S01]  /*0da0*/  @P5 LDG.E R26, desc[UR8][R12.64+0x10c] ;  /* 0x00010c080c1a5981 */ /* 0x000ee2000c1e1900 */
[----:B------:R-:W-:Y:S02]  /*0db0*/  @P3 LOP3.LUT R5, R5, R28, RZ, 0x3c, !PT ;  /* 0x0000001c05053212 */ /* 0x000fe400078e3cff */
[----:B----4-:R-:W-:Y:S01]  /*0dc0*/  @P4 LOP3.LUT R6, R6, R17, RZ, 0x3c, !PT ;  /* 0x0000001106064212 */ /* 0x010fe200078e3cff */
[----:B------:R-:W4:Y:S01]  /*0dd0*/  @P0 LDG.E R28, desc[UR8][R12.64+0x13c] ;  /* 0x00013c080c1c0981 */ /* 0x000f22000c1e1900 */
[----:B------:R-:W-:Y:S02]  /*0de0*/  @P4 LOP3.LUT R5, R5, R22, RZ, 0x3c, !PT ;  /* 0x0000001605054212 */ /* 0x000fe400078e3cff */
[----:B------:R-:W-:Y:S01]  /*0df0*/  @P4 LOP3.LUT R4, R4, R19, RZ, 0x3c, !PT ;  /* 0x0000001304044212 */ /* 0x000fe200078e3cff */
[----:B------:R-:W4:Y:S04]  /*0e00*/  @P6 LDG.E R17, desc[UR8][R12.64+0x11c] ;  /* 0x00011c080c116981 */ /* 0x000f28000c1e1900 */
[----:B------:R-:W4:Y:S01]  /*0e10*/  @P6 LDG.E R22, desc[UR8][R12.64+0x120] ;  /* 0x000120080c166981 */ /* 0x000f22000c1e1900 */
[----:B------:R-:W-:-:S03]  /*0e20*/  @P5 LOP3.LUT R4, R4, R23, RZ, 0x3c, !PT ;  /* 0x0000001704045212 */ /* 0x000fc600078e3cff */
[----:B------:R-:W4:Y:S04]  /*0e30*/  @P6 LDG.E R19, desc[UR8][R12.64+0x124] ;  /* 0x000124080c136981 */ /* 0x000f28000c1e1900 */
[----:B------:R-:W4:Y:S01]  /*0e40*/  @P0 LDG.E R23, desc[UR8][R12.64+0x138] ;  /* 0x000138080c170981 */ /* 0x000f22000c1e1900 */
[----:B--2---:R-:W-:-:S03]  /*0e50*/  @P5 LOP3.LUT R3, R3, R24, RZ, 0x3c, !PT ;  /* 0x0000001803035212 */ /* 0x004fc600078e3cff */
[----:B------:R-:W2:Y:S01]  /*0e60*/  @P0 LDG.E R24, desc[UR8][R12.64+0x12c] ;  /* 0x00012c080c180981 */ /* 0x000ea2000c1e1900 */
[----:B---3--:R-:W-:-:S03]  /*0e70*/  @P4 LOP3.LUT R7, R7, R20, RZ, 0x3c, !PT ;  /* 0x0000001407074212 */ /* 0x008fc600078e3cff */
[----:B------:R-:W3:Y:S01]  /*0e80*/  @P6 LDG.E R20, desc[UR8][R12.64+0x118] ;  /* 0x000118080c146981 */ /* 0x000ee2000c1e1900 */
[----:B------:R-:W-:-:S03]  /*0e90*/  @P5 LOP3.LUT R5, R5, R18, RZ, 0x3c, !PT ;  /* 0x0000001205055212 */ /* 0x000fc600078e3cff */
[----:B------:R-:W2:Y:S01]  /*0ea0*/  @P6 LDG.E R18, desc[UR8][R12.64+0x128] ;  /* 0x000128080c126981 */ /* 0x000ea2000c1e1900 */
[----:B------:R-:W-:-:S03]  /*0eb0*/  @P5 LOP3.LUT R6, R6, R21, RZ, 0x3c, !PT ;  /* 0x0000001506065212 */ /* 0x000fc600078e3cff */
[----:B------:R-:W2:Y:S01]  /*0ec0*/  @P0 LDG.E R21, desc[UR8][R12.64+0x130] ;  /* 0x000130080c150981 */ /* 0x000ea2000c1e1900 */
[----:B------:R-:W-:-:S03]  /*0ed0*/  @P5 LOP3.LUT R7, R7, R26, RZ, 0x3c, !PT ;  /* 0x0000001a07075212 */ /* 0x000fc600078e3cff */
[----:B------:R-:W2:Y:S01]  /*0ee0*/  @P0 LDG.E R26, desc[UR8][R12.64+0x134] ;  /* 0x000134080c1a0981 */ /* 0x000ea2000c1e1900 */
[----:B------:R-:W-:-:S05]  /*0ef0*/  VIADD R16, R16, 0x10 ;  /* 0x0000001010107836 */ /* 0x000fca0000000000 */
[----:B------:R-:W-:Y:S02]  /*0f00*/  ISETP.NE.AND P1, PT, R16, 0x20, PT ;  /* 0x000000201000780c */ /* 0x000fe40003f25270 */
[----:B----4-:R-:W-:Y:S02]  /*0f10*/  @P6 LOP3.LUT R6, R6, R17, RZ, 0x3c, !PT ;  /* 0x0000001106066212 */ /* 0x010fe400078e3cff */
[----:B------:R-:W-:Y:S02]  /*0f20*/  @P6 LOP3.LUT R7, R7, R22, RZ, 0x3c, !PT ;  /* 0x0000001607076212 */ /* 0x000fe400078e3cff */
[----:B------:R-:W-:-:S04]  /*0f30*/  @P6 LOP3.LUT R4, R4, R19, RZ, 0x3c, !PT ;  /* 0x0000001304046212 */ /* 0x000fc800078e3cff */
[----:B------:R-:W-:Y:S02]  /*0f40*/  @P0 LOP3.LUT R4, R4, R23, RZ, 0x3c, !PT ;  /* 0x0000001704040212 */ /* 0x000fe400078e3cff */
[----:B---3--:R-:W-:Y:S02]  /*0f50*/  @P6 LOP3.LUT R3, R3, R20, RZ, 0x3c, !PT ;  /* 0x0000001403036212 */ /* 0x008fe400078e3cff */
[----:B--2---:R-:W-:Y:S02]  /*0f60*/  @P6 LOP3.LUT R5, R5, R18, RZ, 0x3c, !PT ;  /* 0x0000001205056212 */ /* 0x004fe400078e3cff */
[----:B------:R-:W-:Y:S02]  /*0f70*/  @P0 LOP3.LUT R3, R3, R24, RZ, 0x3c, !PT ;  /* 0x0000001803030212 */ /* 0x000fe400078e3cff */
[----:B------:R-:W-:Y:S02]  /*0f80*/  @P0 LOP3.LUT R6, R6, R21, RZ, 0x3c, !PT ;  /* 0x0000001506060212 */ /* 0x000fe400078e3cff */
[----:B------:R-:W-:-:S02]  /*0f90*/  @P0 LOP3.LUT R5, R5, R28, RZ, 0x3c, !PT ;  /* 0x0000001c05050212 */ /* 0x000fc400078e3cff */
[----:B------:R-:W-:Y:S01]  /*0fa0*/  @P0 LOP3.LUT R7, R7, R26, RZ, 0x3c, !PT ;  /* 0x0000001a07070212 */ /* 0x000fe200078e3cff */
[----:B------:R-:W-:Y:S06]  /*0fb0*/  @P1 BRA `(.L_x_4) ;  /* 0xfffffff4004c1947 */ /* 0x000fec000383ffff */
[----:B------:R-:W-:-:S05]  /*0fc0*/  VIADD R0, R0, 0x1 ;  /* 0x0000000100007836 */ /* 0x000fca0000000000 */
[----:B------:R-:W-:-:S13]  /*0fd0*/  ISETP.NE.AND P0, PT, R0, 0x5, PT ;  /* 0x000000050000780c */ /* 0x000fda0003f05270 */
[----:B------:R-:W-:Y:S05]  /*0fe0*/  @P0 BRA `(.L_x_5) ;  /* 0xfffffff400300947 */ /* 0x000fea000383ffff */
[----:B------:R-:W-:Y:S01]  /*0ff0*/  LOP3.LUT R0, R2, 0x3, RZ, 0xc0, !PT ;  /* 0x0000000302007812 */ /* 0x000fe200078ec0ff */
[----:B------:R0:W-:Y:S03]  /*1000*/  STL.64 [R1+0x8], R6 ;  /* 0x0000080601007387 */ /* 0x0001e60000100a00 */
[----:B------:R-:W-:Y:S01]  /*1010*/  ISETP.NE.U32.AND P0, PT, R0, 0x1, PT ;  /* 0x000000010000780c */ /* 0x000fe20003f05070 */
[----:B------:R0:W-:Y:S03]  /*1020*/  STL.64 [R1+0x10], R4 ;  /* 0x0000100401007387 */ /* 0x0001e60000100a00 */
[----:B------:R-:W-:Y:S01]  /*1030*/  ISETP.NE.AND.EX P0, PT, RZ, RZ, PT, P0 ;  /* 0x000000ffff00720c */ /* 0x000fe20003f05300 */
[----:B------:R0:W-:-:S12]  /*1040*/  STL [R1+0x4], R3 ;  /* 0x0000040301007387 */ /* 0x0001d80000100800 */
[----:B0-----:R-:W-:Y:S05]  /*1050*/  @!P0 BRA `(.L_x_3) ;  /* 0x0000001400e88947 */ /* 0x001fea0003800000 */
[----:B------:R-:W-:Y:S01]  /*1060*/  IMAD.MOV.U32 R0, RZ, RZ, RZ ;  /* 0x000000ffff007224 */ /* 0x000fe200078e00ff */
[----:B------:R-:W-:Y:S02]  /*1070*/  CS2R R4, SRZ ;  /* 0x0000000000047805 */ /* 0x000fe4000001ff00 */
[----:B------:R-:W-:Y:S01]  /*1080*/  CS2R R6, SRZ ;  /* 0x0000000000067805 */ /* 0x000fe2000001ff00 */
[----:B------:R-:W-:-:S07]  /*1090*/  IMAD.MOV.U32 R3, RZ, RZ, RZ ;  /* 0x000000ffff037224 */ /* 0x000fce00078e00ff */
.L_x_7:
[----:B------:R-:W-:-:S06]  /*10a0*/  IMAD R14, R0, 0x4, R1 ;  /* 0x00000004000e7824 */ /* 0x000fcc00078e0201 */
[----:B------:R-:W5:Y:S01]  /*10b0*/  LDL R14, [R14+0x4] ;  /* 0x000004000e0e7983 */ /* 0x000f620000100800 */
[----:B------:R-:W-:Y:S02]  /*10c0*/  IMAD.SHL.U32 R15, R0, 0x20, RZ ;  /* 0x00000020000f7824 */ /* 0x000fe400078e00ff */
[----:B------:R-:W-:-:S07]  /*10d0*/  IMAD.MOV.U32 R16, RZ, RZ, RZ ;  /* 0x000000ffff107224 */ /* 0x000fce00078e00ff */
.L_x_6:
        /* <DEDUP_REMOVED lines=179> */
[----:B------:R0:W-:Y:S03]  /*1c10*/  STL [R1+0x4], R3 ;  /* 0x0000040301007387 */ /* 0x0001e60000100800 */
[----:B------:R-:W-:Y:S01]  /*1c20*/  ISETP.NE.AND.EX P0, PT, RZ, RZ, PT, P0 ;  /* 0x000000ffff00720c */ /* 0x000fe20003f05300 */
[----:B------:R0:W-:-:S12]  /*1c30*/  STL.64 [R1+0x10], R4 ;  /* 0x0000100401007387 */ /* 0x0001d80000100a00 */
[----:B0-----:R-:W-:Y:S05]  /*1c40*/  @P0 BRA `(.L_x_3) ;  /* 0x0000000800ec0947 */ /* 0x001fea0003800000 */
[----:B------:R-:W-:Y:S01]  /*1c50*/  IMAD.MOV.U32 R0, RZ, RZ, RZ ;  /* 0x000000ffff007224 */ /* 0x000fe200078e00ff */
[----:B------:R-:W-:Y:S02]  /*1c60*/  CS2R R4, SRZ ;  /* 0x0000000000047805 */ /* 0x000fe4000001ff00 */
[----:B------:R-:W-:Y:S01]  /*1c70*/  CS2R R6, SRZ ;  /* 0x0000000000067805 */ /* 0x000fe2000001ff00 */
[----:B------:R-:W-:-:S07]  /*1c80*/  IMAD.MOV.U32 R3, RZ, RZ, RZ ;  /* 0x000000ffff037224 */ /* 0x000fce00078e00ff */
.L_x_9:
[----:B------:R-:W-:-:S06]  /*1c90*/  IMAD R14, R0, 0x4, R1 ;  /* 0x00000004000e7824 */ /* 0x000fcc00078e0201 */
[----:B------:R-:W5:Y:S01]  /*1ca0*/  LDL R14, [R14+0x4] ;  /* 0x000004000e0e7983 */ /* 0x000f620000100800 */
[----:B------:R-:W-:Y:S02]  /*1cb0*/  IMAD.SHL.U32 R15, R0, 0x20, RZ ;  /* 0x00000020000f7824 */ /* 0x000fe400078e00ff */
[----:B------:R-:W-:-:S07]  /*1cc0*/  IMAD.MOV.U32 R16, RZ, RZ, RZ ;  /* 0x000000ffff107224 */ /* 0x000fce00078e00ff */
.L_x_8:
        /* <DEDUP_REMOVED lines=176> */
[----:B------:R0:W-:Y:S04]  /*27d0*/  STL.64 [R1+0x8], R6 ;  /* 0x0000080601007387 */ /* 0x0001e80000100a00 */
[----:B------:R0:W-:Y:S04]  /*27e0*/  STL [R1+0x4], R3 ;  /* 0x0000040301007387 */ /* 0x0001e80000100800 */
[----:B------:R0:W-:Y:S02]  /*27f0*/  STL.64 [R1+0x10], R4 ;  /* 0x0000100401007387 */ /* 0x0001e40000100a00 */
.L_x_3:
[----:B------:R-:W-:Y:S01]  /*2800*/  ISETP.GT.U32.AND P0, PT, R2, 0x3, PT ;  /* 0x000000030200780c */ /* 0x000fe20003f04070 */
[----:B------:R-:W-:Y:S01]  /*2810*/  VIADD R10, R10, 0x1 ;  /* 0x000000010a0a7836 */ /* 0x000fe20000000000 */
[--C-:B------:R-:W-:Y:S02]  /*2820*/  SHF.R.U64 R2, R2, 0x2, R11.reuse ;  /* 0x0000000202027819 */ /* 0x100fe4000000120b */
[----:B------:R-:W-:Y:S02]  /*2830*/  ISETP.GT.U32.AND.EX P0, PT, R11, RZ, PT, P0 ;  /* 0x000000ff0b00720c */ /* 0x000fe40003f04100 */
[----:B------:R-:W-:-:S11]  /*2840*/  SHF.R.U32.HI R11, RZ, 0x2, R11 ;  /* 0x00000002ff0b7819 */ /* 0x000fd6000001160b */
[----:B------:R-:W-:Y:S05]  /*2850*/  @P0 BRA `(.L_x_10) ;  /* 0xffffffd800ec0947 */ /* 0x000fea000383ffff */
.L_x_2:
[----:B------:R-:W1:Y:S01]  /*2860*/  LDCU UR10, c[0x0][0x3a4] ;  /* 0x00007480ff0a77ac */ /* 0x000e620008000800 */
[----:B0-----:R-:W0:Y:S01]  /*2870*/  LDC R4, c[0x0][0x3a0] ;  /* 0x0000e800ff047b82 */ /* 0x001e220000000800 */
[----:B------:R-:W-:Y:S01]  /*2880*/  SHF.R.U32.HI R0, RZ, 0x2, R3 ;  /* 0x00000002ff007819 */ /* 0x000fe20000011603 */
[----:B------:R-:W-:Y:S01]  /*2890*/  IMAD.MOV.U32 R8, RZ, RZ, -0x266e14b1 ;  /* 0xd991eb4fff087424 */ /* 0x000fe200078e00ff */
[----:B------:R-:W2:Y:S02]  /*28a0*/  LDCU UR7, c[0x0][0x390] ;  /* 0x00007200ff0777ac */ /* 0x000ea40008000800 */
[----:B------:R-:W-:Y:S01]  /*28b0*/  LOP3.LUT R0, R0, R3, RZ, 0x3c, !PT ;  /* 0x0000000300007212 */ /* 0x000fe200078e3cff */
[----:B------:R-:W-:Y:S01]  /*28c0*/  IMAD.SHL.U32 R3, R5, 0x10, RZ ;  /* 0x0000001005037824 */ /* 0x000fe200078e00ff */
[----:B------:R-:W3:Y:S01]  /*28d0*/  LDCU UR6, c[0x0][0x390] ;  /* 0x00007200ff0677ac */ /* 0x000ee20008000800 */
[----:B------:R-:W3:Y:S01]  /*28e0*/  LDCU.64 UR4, c[0x0][0x380] ;  /* 0x00007000ff0477ac */ /* 0x000ee20008000a00 */
[----:B-1----:R-:W1:Y:S01]  /*28f0*/  I2F.U32.RP R2, UR10 ;  /* 0x0000000a00027d06 */ /* 0x002e620008209000 */
[----:B------:R-:W-:Y:S01]  /*2900*/  ISETP.NE.U32.AND P1, PT, RZ, UR10, PT ;  /* 0x0000000aff007c0c */ /* 0x000fe2000bf25070 */
[----:B--2---:R-:W-:Y:S01]  /*2910*/  USHF.R.S32.HI UR7, URZ, 0x1f, UR7 ;  /* 0x0000001fff077899 */ /* 0x004fe20008011407 */
[----:B0-----:R-:W-:-:S02]  /*2920*/  ISETP.GT.AND P0, PT, R4, -0x1, PT ;  /* 0xffffffff0400780c */ /* 0x001fc40003f04270 */
[----:B------:R-:W-:Y:S02]  /*2930*/  LOP3.LUT R4, R4, 0xaad26b49, RZ, 0x3c, !PT ;  /* 0xaad26b4904047812 */ /* 0x000fe400078e3cff */
[----:B------:R-:W-:Y:S01]  /*2940*/  SEL R9, R8, 0x8bf16996, P0 ;  /* 0x8bf1699608097807 */ /* 0x000fe20000000000 */
[----:B---3--:R-:W-:Y:S02]  /*2950*/  ULEA UR4, UP0, UR6, UR4, 0x2 ;  /* 0x0000000406047291 */ /* 0x008fe4000f8010ff */
[----:B------:R-:W-:Y:S01]  /*2960*/  IMAD R4, R4, 0x4182bed5, RZ ;  /* 0x4182bed504047824 */ /* 0x000fe200078e02ff */
[----:B-1----:R-:W0:Y:S01]  /*2970*/  MUFU.RCP R2, R2 ;  /* 0x0000000200027308 */ /* 0x002e220000001000 */
[----:B------:R-:W-:-:S03]  /*2980*/  ULEA.HI.X UR5, UR6, UR5, UR7, 0x2, UP0 ;  /* 0x0000000506057291 */ /* 0x000fc600080f1407 */
[----:B------:R-:W-:Y:S01]  /*2990*/  IADD3 R9, PT, PT, R9, 0x64f0c9, R4 ;  /* 0x0064f0c909097810 */ /* 0x000fe20007ffe004 */
[----:B0-----:R-:W-:Y:S02]  /*29a0*/  VIADD R6, R2, 0xffffffe ;  /* 0x0ffffffe02067836 */ /* 0x001fe40000000000 */
[C---:B------:R-:W-:Y:S02]  /*29b0*/  IMAD.SHL.U32 R2, R0.reuse, 0x2, RZ ;  /* 0x0000000200027824 */ /* 0x040fe400078e00ff */
[----:B------:R-:W0:Y:S03]  /*29c0*/  F2I.FTZ.U32.TRUNC.NTZ R7, R6 ;  /* 0x0000000600077305 */ /* 0x000e26000021f000 */
[----:B------:R-:W-:-:S04]  /*29d0*/  LOP3.LUT R2, R0, R2, R3, 0x96, !PT ;  /* 0x0000000200027212 */ /* 0x000fc800078e9603 */
[----:B------:R-:W-:-:S04]  /*29e0*/  LOP3.LUT R2, R2, R5, RZ, 0x3c, !PT ;  /* 0x0000000502027212 */ /* 0x000fc800078e3cff */
[----:B------:R-:W-:Y:S01]  /*29f0*/  IADD3 R2, PT, PT, R9, 0x587c5, R2 ;  /* 0x000587c509027810 */ /* 0x000fe20007ffe002 */
[----:B0-----:R-:W-:-:S04]  /*2a00*/  IMAD.MOV R6, RZ, RZ, -R7 ;  /* 0x000000ffff067224 */ /* 0x001fc800078e0a07 */
[----:B------:R-:W-:Y:S02]  /*2a10*/  IMAD R3, R6, UR10, RZ ;  /* 0x0000000a06037c24 */ /* 0x000fe4000f8e02ff */
[----:B------:R-:W-:-:S04]  /*2a20*/  IMAD.MOV.U32 R6, RZ, RZ, RZ ;  /* 0x000000ffff067224 */ /* 0x000fc800078e00ff */
[----:B------:R-:W-:-:S04]  /*2a30*/  IMAD.HI.U32 R7, R7, R3, R6 ;  /* 0x0000000307077227 */ /* 0x000fc800078e0006 */
[----:B------:R-:W-:Y:S02]  /*2a40*/  IMAD.U32 R3, RZ, RZ, UR5 ;  /* 0x00000005ff037e24 */ /* 0x000fe4000f8e00ff */
[----:B------:R-:W-:-:S04]  /*2a50*/  IMAD.HI.U32 R7, R7, R2, RZ ;  /* 0x0000000207077227 */ /* 0x000fc800078e00ff */
[----:B------:R-:W-:-:S04]  /*2a60*/  IMAD.MOV R7, RZ, RZ, -R7 ;  /* 0x000000ffff077224 */ /* 0x000fc800078e0a07 */
[----:B------:R-:W-:Y:S02]  /*2a70*/  IMAD R2, R7, UR10, R2 ;  /* 0x0000000a07027c24 */ /* 0x000fe4000f8e0202 */
[----:B------:R-:W0:Y:S03]  /*2a80*/  LDC.64 R6, c[0x0][0x398] ;  /* 0x0000e600ff067b82 */ /* 0x000e260000000a00 */
[----:B------:R-:W-:-:S13]  /*2a90*/  ISETP.GE.U32.AND P0, PT, R2, UR10, PT ;  /* 0x0000000a02007c0c */ /* 0x000fda000bf06070 */
[----:B------:R-:W-:-:S05]  /*2aa0*/  @P0 VIADD R2, R2, -UR10 ;  /* 0x8000000a02020c36 */ /* 0x000fca0008000000 */
[----:B------:R-:W-:-:S13]  /*2ab0*/  ISETP.GE.U32.AND P0, PT, R2, UR10, PT ;  /* 0x0000000a02007c0c */ /* 0x000fda000bf06070 */
[----:B------:R-:W-:Y:S01]  /*2ac0*/  @P0 VIADD R2, R2, -UR10 ;  /* 0x8000000a02020c36 */ /* 0x000fe20008000000 */
[----:B------:R-:W-:-:S05]  /*2ad0*/  @!P1 LOP3.LUT R2, RZ, UR10, RZ, 0x33, !PT ;  /* 0x0000000aff029c12 */ /* 0x000fca000f8e33ff */
[----:B------:R-:W-:-:S05]  /*2ae0*/  VIADD R2, R2, 0x1 ;  /* 0x0000000102027836 */ /* 0x000fca0000000000 */
[----:B------:R-:W-:Y:S01]  /*2af0*/  IABS R5, R2 ;  /* 0x0000000200057213 */ /* 0x000fe20000000000 */
[----:B------:R-:W-:-:S04]  /*2b00*/  IMAD.U32 R2, RZ, RZ, UR4 ;  /* 0x00000004ff027e24 */ /* 0x000fc8000f8e00ff */
[----:B------:R-:W-:-:S05]  /*2b10*/  VIADD R5, R5, 0x7 ;  /* 0x0000000705057836 */ /* 0x000fca0000000000 */
[----:B------:R-:W-:Y:S04]  /*2b20*/  STG.E desc[UR8][R2.64], R5 ;  /* 0x0000000502007986 */ /* 0x000fe8000c101908 */
[----:B0-----:R-:W-:Y:S01]  /*2b30*/  STG.E desc[UR8][R6.64], RZ ;  /* 0x000000ff06007986 */ /* 0x001fe2000c101908 */
[----:B------:R-:W-:Y:S05]  /*2b40*/  EXIT ;  /* 0x000000000000794d */ /* 0x000fea0003800000 */
.L_x_11:
[----:B------:R-:W-:-:S00]  /*2b50*/  BRA `(.L_x_11) ;  /* 0xfffffffc00fc7947 */ /* 0x000fc0000383ffff */
[----:B------:R-:W-:-:S00]  /*2b60*/  NOP ;  /* 0x0000000000007918 */ /* 0x000fc00000000000 */
        /* <DEDUP_REMOVED lines=9> */
.L_x_64:


//--------------------- .text._Z20kernelEncontrarBombaPiiiiS_S_ --------------------------
	.section	.text._Z20kernelEncontrarBombaPiiiiS_S_,"ax",@progbits
	.align	128
        .global         _Z20kernelEncontrarBombaPiiiiS_S_
        .type           _Z20kernelEncontrarBombaPiiiiS_S_,@function
        .size           _Z20kernelEncontrarBombaPiiiiS_S_,(.L_x_65 - _Z20kernelEncontrarBombaPiiiiS_S_)
        .other          _Z20kernelEncontrarBombaPiiiiS_S_,@"STO_CUDA_ENTRY STV_DEFAULT"
_Z20kernelEncontrarBombaPiiiiS_S_:
.text._Z20kernelEncontrarBombaPiiiiS_S_:
[----:B------:R-:W-:Y:S08]  /*0000*/  LDC R1, c[0x0][0x37c] ;  /* 0x0000df00ff017b82 */ /* 0x000ff00000000800 */
[----:B------:R-:W0:Y:S01]  /*0010*/  LDC.64 R2, c[0x0][0x388] ;  /* 0x0000e200ff027b82 */ /* 0x000e220000000a00 */
[----:B------:R-:W1:Y:S01]  /*0020*/  S2R R10, SR_TID.X ;  /* 0x00000000000a7919 */ /* 0x000e620000002100 */
[----:B------:R-:W-:Y:S01]  /*0030*/  BSSY.RECONVERGENT B0, `(.L_x_12) ;  /* 0x0000046000007945 */ /* 0x000fe20003800200 */
[----:B------:R-:W2:Y:S05]  /*0040*/  S2R R12, SR_TID.Y ;  /* 0x00000000000c7919 */ /* 0x000eaa0000002200 */
[----:B------:R-:W1:Y:S08]  /*0050*/  LDC R7, c[0x0][0x360] ;  /* 0x0000d800ff077b82 */ /* 0x000e700000000800 */
[----:B------:R-:W1:Y:S01]  /*0060*/  S2UR UR4, SR_CTAID.X ;  /* 0x00000000000479c3 */ /* 0x000e620000002500 */
[----:B0-----:R-:W-:-:S07]  /*0070*/  IABS R8, R3 ;  /* 0x0000000300087213 */ /* 0x001fce0000000000 */
[----:B------:R-:W2:Y:S01]  /*0080*/  S2UR UR5, SR_CTAID.Y ;  /* 0x00000000000579c3 */ /* 0x000ea20000002600 */
[----:B------:R-:W-:Y:S01]  /*0090*/  ISETP.GT.AND P0, PT, R3, R2, PT ;  /* 0x000000020300720c */ /* 0x000fe20003f04270 */
[----:B------:R-:W0:Y:S06]  /*00a0*/  I2F.RP R0, R8 ;  /* 0x0000000800007306 */ /* 0x000e2c0000209400 */
[----:B------:R-:W2:Y:S01]  /*00b0*/  LDC R9, c[0x0][0x364] ;  /* 0x0000d900ff097b82 */ /* 0x000ea20000000800 */
[----:B-1----:R-:W-:-:S07]  /*00c0*/  IMAD R7, R7, UR4, R10 ;  /* 0x0000000407077c24 */ /* 0x002fce000f8e020a */
[----:B------:R-:W1:Y:S01]  /*00d0*/  LDC R6, c[0x0][0x390] ;  /* 0x0000e400ff067b82 */ /* 0x000e620000000800 */
[----:B0-----:R-:W0:Y:S07]  /*00e0*/  MUFU.RCP R0, R0 ;  /* 0x0000000000007308 */ /* 0x001e2e0000001000 */
[----:B------:R-:W3:Y:S08]  /*00f0*/  LDC R17, c[0x0][0x398] ;  /* 0x0000e600ff117b82 */ /* 0x000ef00000000800 */
[----:B------:R-:W4:Y:S01]  /*0100*/  LDC R18, c[0x0][0x3a0] ;  /* 0x0000e800ff127b82 */ /* 0x000f220000000800 */
[----:B0-----:R-:W-:-:S02]  /*0110*/  VIADD R4, R0, 0xffffffe ;  /* 0x0ffffffe00047836 */ /* 0x001fc40000000000 */
[----:B--2---:R-:W-:Y:S01]  /*0120*/  IMAD R0, R9, UR5, R12 ;  /* 0x0000000509007c24 */ /* 0x004fe2000f8e020c */
[----:B------:R-:W0:Y:S01]  /*0130*/  LDCU.64 UR4, c[0x0][0x358] ;  /* 0x00006b00ff0477ac */ /* 0x000e220008000a00 */
[----:B------:R2:W5:Y:S01]  /*0140*/  F2I.FTZ.U32.TRUNC.NTZ R5, R4 ;  /* 0x0000000400057305 */ /* 0x000562000021f000 */
[----:B-1----:R-:W-:Y:S01]  /*0150*/  IABS R13, R6 ;  /* 0x00000006000d7213 */ /* 0x002fe20000000000 */
[----:B------:R-:W-:Y:S01]  /*0160*/  IMAD R10, R7, R2, R0 ;  /* 0x00000002070a7224 */ /* 0x000fe200078e0200 */
[----:B------:R-:W1:Y:S01]  /*0170*/  LDC.64 R14, c[0x0][0x3a0] ;  /* 0x0000e800ff0e7b82 */ /* 0x000e620000000a00 */
[----:B------:R-:W-:Y:S02]  /*0180*/  @P0 IMAD R10, R0, R3, R7 ;  /* 0x00000003000a0224 */ /* 0x000fe400078e0207 */
[----:B--2---:R-:W-:-:S03]  /*0190*/  IMAD.MOV.U32 R4, RZ, RZ, RZ ;  /* 0x000000ffff047224 */ /* 0x004fc600078e00ff */
[----:B------:R-:W-:Y:S01]  /*01a0*/  IABS R11, R10 ;  /* 0x0000000a000b7213 */ /* 0x000fe20000000000 */
[----:B-----5:R-:W-:-:S04]  /*01b0*/  IMAD.MOV R9, RZ, RZ, -R5 ;  /* 0x000000ffff097224 */ /* 0x020fc800078e0a05 */
[----:B------:R-:W-:-:S04]  /*01c0*/  IMAD R9, R9, R8, RZ ;  /* 0x0000000809097224 */ /* 0x000fc800078e02ff */
[----:B------:R-:W-:-:S04]  /*01d0*/  IMAD.HI.U32 R4, R5, R9, R4 ;  /* 0x0000000905047227 */ /* 0x000fc800078e0004 */
[----:B------:R-:W-:-:S04]  /*01e0*/  IMAD.MOV.U32 R9, RZ, RZ, R11 ;  /* 0x000000ffff097224 */ /* 0x000fc800078e000b */
[----:B------:R-:W-:-:S04]  /*01f0*/  IMAD.HI.U32 R5, R4, R9, RZ ;  /* 0x0000000904057227 */ /* 0x000fc800078e00ff */
[----:B------:R-:W-:-:S04]  /*0200*/  IMAD.HI.U32 R4, R4, R13, RZ ;  /* 0x0000000d04047227 */ /* 0x000fc800078e00ff */
[----:B------:R-:W-:Y:S02]  /*0210*/  IMAD.MOV R11, RZ, RZ, -R5 ;  /* 0x000000ffff0b7224 */ /* 0x000fe400078e0a05 */
[----:B------:R-:W-:Y:S02]  /*0220*/  IMAD.MOV R12, RZ, RZ, -R4 ;  /* 0x000000ffff0c7224 */ /* 0x000fe400078e0a04 */
[C---:B------:R-:W-:Y:S02]  /*0230*/  IMAD R9, R8.reuse, R11, R9 ;  /* 0x0000000b08097224 */ /* 0x040fe400078e0209 */
[----:B------:R-:W-:-:S03]  /*0240*/  IMAD R11, R8, R12, R13 ;  /* 0x0000000c080b7224 */ /* 0x000fc600078e020d */
[C---:B------:R-:W-:Y:S02]  /*0250*/  ISETP.GT.U32.AND P4, PT, R8.reuse, R9, PT ;  /* 0x000000090800720c */ /* 0x040fe40003f84070 */
[----:B------:R-:W-:-:S11]  /*0260*/  ISETP.GT.U32.AND P5, PT, R8, R11, PT ;  /* 0x0000000b0800720c */ /* 0x000fd60003fa4070 */
[--C-:B------:R-:W-:Y:S02]  /*0270*/  @!P4 IMAD.IADD R9, R9, 0x1, -R8.reuse ;  /* 0x000000010909c824 */ /* 0x100fe400078e0a08 */
[----:B------:R-:W-:Y:S02]  /*0280*/  @!P5 IMAD.IADD R11, R11, 0x1, -R8 ;  /* 0x000000010b0bd824 */ /* 0x000fe400078e0a08 */
[----:B------:R-:W-:Y:S01]  /*0290*/  @!P4 VIADD R5, R5, 0x1 ;  /* 0x000000010505c836 */ /* 0x000fe20000000000 */
[-C--:B------:R-:W-:Y:S01]  /*02a0*/  ISETP.GE.U32.AND P2, PT, R9, R8.reuse, PT ;  /* 0x000000080900720c */ /* 0x080fe20003f46070 */
[----:B------:R-:W-:Y:S01]  /*02b0*/  @!P5 VIADD R4, R4, 0x1 ;  /* 0x000000010404d836 */ /* 0x000fe20000000000 */
[----:B------:R-:W-:Y:S02]  /*02c0*/  ISETP.GE.U32.AND P3, PT, R11, R8, PT ;  /* 0x000000080b00720c */ /* 0x000fe40003f66070 */
[-C--:B------:R-:W-:Y:S02]  /*02d0*/  LOP3.LUT R8, R10, R3.reuse, RZ, 0x3c, !PT ;  /* 0x000000030a087212 */ /* 0x080fe400078e3cff */
[----:B------:R-:W-:-:S02]  /*02e0*/  LOP3.LUT R9, R6, R3, RZ, 0x3c, !PT ;  /* 0x0000000306097212 */ /* 0x000fc400078e3cff */
[----:B------:R-:W-:Y:S02]  /*02f0*/  ISETP.GE.AND P0, PT, R8, RZ, PT ;  /* 0x000000ff0800720c */ /* 0x000fe40003f06270 */
[----:B------:R-:W-:Y:S02]  /*0300*/  ISETP.GE.AND P1, PT, R9, RZ, PT ;  /* 0x000000ff0900720c */ /* 0x000fe40003f26270 */
[----:B------:R-:W-:Y:S01]  /*0310*/  LOP3.LUT R9, RZ, R3, RZ, 0x33, !PT ;  /* 0x00000003ff097212 */ /* 0x000fe200078e33ff */
[----:B------:R-:W-:Y:S01]  /*0320*/  @P2 VIADD R5, R5, 0x1 ;  /* 0x0000000105052836 */ /* 0x000fe20000000000 */
[----:B------:R-:W-:Y:S01]  /*0330*/  ISETP.NE.AND P2, PT, R3, RZ, PT ;  /* 0x000000ff0300720c */ /* 0x000fe20003f45270 */
[----:B------:R-:W-:Y:S02]  /*0340*/  @P3 VIADD R4, R4, 0x1 ;  /* 0x0000000104043836 */ /* 0x000fe40000000000 */
[----:B------:R-:W-:Y:S02]  /*0350*/  IMAD.MOV.U32 R8, RZ, RZ, R5 ;  /* 0x000000ffff087224 */ /* 0x000fe400078e0005 */
[----:B------:R-:W-:-:S02]  /*0360*/  IMAD.MOV.U32 R12, RZ, RZ, R4 ;  /* 0x000000ffff0c7224 */ /* 0x000fc400078e0004 */
[----:B------:R-:W-:Y:S01]  /*0370*/  @!P0 IMAD.MOV R8, RZ, RZ, -R8 ;  /* 0x000000ffff088224 */ /* 0x000fe200078e0a08 */
[----:B------:R-:W2:Y:S01]  /*0380*/  LDC.64 R4, c[0x0][0x380] ;  /* 0x0000e000ff047b82 */ /* 0x000ea20000000a00 */
[----:B------:R-:W-:Y:S01]  /*0390*/  @!P1 IMAD.MOV R12, RZ, RZ, -R12 ;  /* 0x000000ffff0c9224 */ /* 0x000fe200078e0a0c */
[----:B------:R-:W-:Y:S02]  /*03a0*/  PLOP3.LUT P1, PT, PT, PT, PT, 0x8, 0x80 ;  /* 0x000000000080781c */ /* 0x000fe40003f2e170 */
[C---:B------:R-:W-:Y:S02]  /*03b0*/  SEL R13, R9.reuse, R8, !P2 ;  /* 0x00000008090d7207 */ /* 0x040fe40005000000 */
[----:B------:R-:W-:Y:S02]  /*03c0*/  SEL R16, R9, R12, !P2 ;  /* 0x0000000c09107207 */ /* 0x000fe40005000000 */
[----:B------:R-:W0:Y:S01]  /*03d0*/  LDC.64 R8, c[0x0][0x398] ;  /* 0x0000e600ff087b82 */ /* 0x000e220000000a00 */
[----:B------:R-:W-:Y:S01]  /*03e0*/  IMAD.MOV R11, RZ, RZ, -R13 ;  /* 0x000000ffff0b7224 */ /* 0x000fe200078e0a0d */
[----:B------:R-:W-:Y:S01]  /*03f0*/  ISETP.NE.AND P0, PT, R13, R16, PT ;  /* 0x000000100d00720c */ /* 0x000fe20003f05270 */
[----:B------:R-:W-:-:S02]  /*0400*/  IMAD.MOV R12, RZ, RZ, -R16 ;  /* 0x000000ffff0c7224 */ /* 0x000fc400078e0a10 */
[----:B------:R-:W-:Y:S01]  /*0410*/  IMAD R16, R3, R11, R10 ;  /* 0x0000000b03107224 */ /* 0x000fe200078e020a */
[----:B---3--:R-:W-:Y:S01]  /*0420*/  ISETP.GT.OR P0, PT, R17, 0x4, P0 ;  /* 0x000000041100780c */ /* 0x008fe20000704670 */
[----:B------:R-:W-:-:S05]  /*0430*/  IMAD R11, R3, R12, R6 ;  /* 0x0000000c030b7224 */ /* 0x000fca00078e0206 */
[----:B------:R-:W-:Y:S01]  /*0440*/  ISETP.NE.AND P2, PT, R16, R11, PT ;  /* 0x0000000b1000720c */ /* 0x000fe20003f45270 */
[----:B--2---:R-:W-:-:S06]  /*0450*/  IMAD.WIDE R10, R10, 0x4, R4 ;  /* 0x000000040a0a7825 */ /* 0x004fcc00078e0204 */
[----:B-1--4-:R-:W-:Y:S06]  /*0460*/  @P0 BRA `(.L_x_13) ;  /* 0x0000000000080947 */ /* 0x012fec0003800000 */
[----:B0-----:R-:W2:Y:S02]  /*0470*/  LDG.E R12, desc[UR4][R10.64] ;  /* 0x000000040a0c7981 */ /* 0x001ea4000c1e1900 */
[----:B--2---:R-:W-:-:S13]  /*0480*/  ISETP.EQ.AND P1, PT, R12, -0x1, PT ;  /* 0xffffffff0c00780c */ /* 0x004fda0003f22270 */
.L_x_13:
[----:B0-----:R-:W-:Y:S05]  /*0490*/  BSYNC.RECONVERGENT B0 ;  /* 0x0000000000007941 */ /* 0x001fea0003800200 */
.L_x_12:
[----:B------:R-:W-:Y:S01]  /*04a0*/  ISETP.GE.OR P1, PT, R0, R2, !P1 ;  /* 0x000000020000720c */ /* 0x000fe20004f26670 */
[----:B------:R-:W-:Y:S01]  /*04b0*/  BSSY.RECONVERGENT B0, `(.L_x_14) ;  /* 0x000000c000007945 */ /* 0x000fe20003800200 */
[----:B------:R-:W-:Y:S02]  /*04c0*/  ISETP.GT.OR P2, PT, R18, 0x4, P2 ;  /* 0x000000041200780c */ /* 0x000fe40001744670 */
[----:B------:R-:W-:Y:S02]  /*04d0*/  ISETP.GE.OR P1, PT, R7, R3, P1 ;  /* 0x000000030700720c */ /* 0x000fe40000f26670 */
[----:B------:R-:W-:-:S11]  /*04e0*/  PLOP3.LUT P0, PT, PT, PT, PT, 0x8, 0x80 ;  /* 0x000000000080781c */ /* 0x000fd60003f0e170 */
[----:B------:R-:W-:Y:S05]  /*04f0*/  @P1 BRA `(.L_x_15) ;  /* 0x00000000001c1947 */ /* 0x000fea0003800000 */
[----:B------:R-:W0:Y:S01]  /*0500*/  S2R R16, SR_LANEID ;  /* 0x0000000000107919 */ /* 0x000e220000000000 */
[----:B------:R-:W1:Y:S01]  /*0510*/  LDC.64 R12, c[0x0][0x398] ;  /* 0x0000e600ff0c7b82 */ /* 0x000e620000000a00 */
[----:B------:R-:W-:Y:S02]  /*0520*/  VOTEU.ANY UR6, UPT, PT ;  /* 0x0000000000067886 */ /* 0x000fe400038e0100 */
[----:B------:R-:W-:Y:S02]  /*0530*/  UFLO.U32 UR7, UR6 ;  /* 0x00000006000772bd */ /* 0x000fe400080e0000 */
[----:B------:R-:W1:Y:S04]  /*0540*/  POPC R17, UR6 ;  /* 0x0000000600117d09 */ /* 0x000e680008000000 */
[----:B0-----:R-:W-:-:S13]  /*0550*/  ISETP.EQ.U32.AND P1, PT, R16, UR7, PT ;  /* 0x0000000710007c0c */ /* 0x001fda000bf22070 */
[----:B-1----:R0:W-:Y:S02]  /*0560*/  @P1 REDG.E.ADD.STRONG.GPU desc[UR4][R12.64], R17 ;  /* 0x000000110c00198e */ /* 0x0021e4000c12e104 */
.L_x_15:
[----:B------:R-:W-:Y:S05]  /*0570*/  BSYNC.RECONVERGENT B0 ;  /* 0x0000000000007941 */ /* 0x000fea0003800200 */
.L_x_14:
[----:B------:R-:W-:Y:S04]  /*0580*/  BSSY.RECONVERGENT B0, `(.L_x_16) ;  /* 0x0000004000007945 */ /* 0x000fe80003800200 */
[----:B------:R-:W-:Y:S05]  /*0590*/  @P2 BRA `(.L_x_17) ;  /* 0x0000000000082947 */ /* 0x000fea0003800000 */
[----:B------:R-:W2:Y:S02]  /*05a0*/  LDG.E R10, desc[UR4][R10.64] ;  /* 0x000000040a0a7981 */ /* 0x000ea4000c1e1900 */
[----:B--2---:R-:W-:-:S13]  /*05b0*/  ISETP.EQ.AND P0, PT, R10, -0x1, PT ;  /* 0xffffffff0a00780c */ /* 0x004fda0003f02270 */
.L_x_17:
[----:B------:R-:W-:Y:S05]  /*05c0*/  BSYNC.RECONVERGENT B0 ;  /* 0x0000000000007941 */ /* 0x000fea0003800200 */
.L_x_16:
[----:B------:R-:W-:Y:S01]  /*05d0*/  ISETP.GE.OR P0, PT, R7, R2, !P0 ;  /* 0x000000020700720c */ /* 0x000fe20004706670 */
[----:B------:R-:W-:Y:S03]  /*05e0*/  BSSY.RECONVERGENT B0, `(.L_x_18) ;  /* 0x000000a000007945 */ /* 0x000fe60003800200 */
[----:B------:R-:W-:-:S13]  /*05f0*/  ISETP.GE.OR P0, PT, R0, R3, P0 ;  /* 0x000000030000720c */ /* 0x000fda0000706670 */
[----:B------:R-:W-:Y:S05]  /*0600*/  @P0 BRA `(.L_x_19) ;  /* 0x00000000001c0947 */ /* 0x000fea0003800000 */
[----:B0-----:R-:W0:Y:S01]  /*0610*/  S2R R12, SR_LANEID ;  /* 0x00000000000c7919 */ /* 0x001e220000000000 */
[----:B------:R-:W1:Y:S01]  /*0620*/  LDC.64 R10, c[0x0][0x3a0] ;  /* 0x0000e800ff0a7b82 */ /* 0x000e620000000a00 */
[----:B------:R-:W-:Y:S02]  /*0630*/  VOTEU.ANY UR6, UPT, PT ;  /* 0x0000000000067886 */ /* 0x000fe400038e0100 */
[----:B------:R-:W-:Y:S02]  /*0640*/  UFLO.U32 UR7, UR6 ;  /* 0x00000006000772bd */ /* 0x000fe400080e0000 */
[----:B------:R-:W1:Y:S04]  /*0650*/  POPC R13, UR6 ;  /* 0x00000006000d7d09 */ /* 0x000e680008000000 */
[----:B0-----:R-:W-:-:S13]  /*0660*/  ISETP.EQ.U32.AND P0, PT, R12, UR7, PT ;  /* 0x000000070c007c0c */ /* 0x001fda000bf02070 */
[----:B-1----:R1:W-:Y:S02]  /*0670*/  @P0 REDG.E.ADD.STRONG.GPU desc[UR4][R10.64], R13 ;  /* 0x0000000d0a00098e */ /* 0x0023e4000c12e104 */
.L_x_19:
[----:B------:R-:W-:Y:S05]  /*0680*/  BSYNC.RECONVERGENT B0 ;  /* 0x0000000000007941 */ /* 0x000fea0003800200 */
.L_x_18:
[----:B-1----:R-:W2:Y:S04]  /*0690*/  LDG.E R10, desc[UR4][R8.64] ;  /* 0x00000004080a7981 */ /* 0x002ea8000c1e1900 */
[----:B------:R-:W2:Y:S01]  /*06a0*/  LDG.E R11, desc[UR4][R14.64] ;  /* 0x000000040e0b7981 */ /* 0x000ea2000c1e1900 */
[----:B------:R-:W-:-:S04]  /*06b0*/  ISETP.GE.AND P0, PT, R0, R3, PT ;  /* 0x000000030000720c */ /* 0x000fc80003f06270 */
[----:B------:R-:W-:-:S04]  /*06c0*/  ISETP.GE.OR P0, PT, R7, R2, P0 ;  /* 0x000000020700720c */ /* 0x000fc80000706670 */
[----:B--2---:R-:W-:-:S13]  /*06d0*/  ISETP.EQ.OR P0, PT, R10, R11, P0 ;  /* 0x0000000b0a00720c */ /* 0x004fda0000702670 */
[----:B------:R-:W-:Y:S05]  /*06e0*/  @P0 EXIT ;  /* 0x000000000000094d */ /* 0x000fea0003800000 */
[----:B------:R-:W-:Y:S02]  /*06f0*/  ISETP.NE.AND P0, PT, R11, 0x1, PT ;  /* 0x000000010b00780c */ /* 0x000fe40003f05270 */
[----:B------:R-:W-:-:S13]  /*0700*/  ISETP.EQ.AND P1, PT, R10, 0x5, PT ;  /* 0x000000050a00780c */ /* 0x000fda0003f22270 */
[----:B------:R-:W-:Y:S05]  /*0710*/  @!P0 BRA P1, `(.L_x_20) ;  /* 0x00000000000c8947 */ /* 0x000fea0000800000 */
[----:B------:R-:W-:-:S04]  /*0720*/  ISETP.NE.AND P0, PT, R10, 0x1, PT ;  /* 0x000000010a00780c */ /* 0x000fc80003f05270 */
[----:B------:R-:W-:-:S13]  /*0730*/  ISETP.NE.OR P0, PT, R11, 0x5, P0 ;  /* 0x000000050b00780c */ /* 0x000fda0000705670 */
[----:B------:R-:W-:Y:S05]  /*0740*/  @P0 EXIT ;  /* 0x000000000000094d */ /* 0x000fea0003800000 */
.L_x_20:
[----:B------:R-:W-:-:S04]  /*0750*/  IMAD.WIDE R4, R6, 0x4, R4 ;  /* 0x0000000406047825 */ /* 0x000fc800078e0204 */
[----:B------:R-:W-:-:S05]  /*0760*/  IMAD.MOV.U32 R3, RZ, RZ, 0x42 ;  /* 0x00000042ff037424 */ /* 0x000fca00078e00ff */
[----:B------:R-:W-:Y:S04]  /*0770*/  STG.E desc[UR4][R4.64], R3 ;  /* 0x0000000304007986 */ /* 0x000fe8000c101904 */
[----:B------:R-:W-:Y:S04]  /*0780*/  STG.E desc[UR4][R8.64], RZ ;  /* 0x000000ff08007986 */ /* 0x000fe8000c101904 */
[----:B------:R-:W-:Y:S01]  /*0790*/  STG.E desc[UR4][R14.64], RZ ;  /* 0x000000ff0e007986 */ /* 0x000fe2000c101904 */
[----:B------:R-:W-:Y:S05]  /*07a0*/  EXIT ;  /* 0x000000000000794d */ /* 0x000fea0003800000 */
.L_x_21:
        /* <DEDUP_REMOVED lines=13> */
.L_x_65:


//--------------------- .text._Z22kernelEncontrarCaminosPiiiS_iPbi --------------------------
	.section	.text._Z22kernelEncontrarCaminosPiiiS_iPbi,"ax",@progbits
	.align	128
        .global         _Z22kernelEncontrarCaminosPiiiS_iPbi
        .type           _Z22kernelEncontrarCaminosPiiiS_iPbi,@function
        .size           _Z22kernelEncontrarCaminosPiiiS_iPbi,(.L_x_66 - _Z22kernelEncontrarCaminosPiiiS_iPbi)
        .other          _Z22kernelEncontrarCaminosPiiiS_iPbi,@"STO_CUDA_ENTRY STV_DEFAULT"
_Z22kernelEncontrarCaminosPiiiS_iPbi:
.text._Z22kernelEncontrarCaminosPiiiS_iPbi:
[----:B------:R-:W-:Y:S01]  /*0000*/  LDC R1, c[0x0][0x37c] ;  /* 0x0000df00ff017b82 */ /* 0x000fe20000000800 */
[----:B------:R-:W0:Y:S07]  /*0010*/  S2R R3, SR_TID.X ;  /* 0x0000000000037919 */ /* 0x000e2e0000002100 */
[----:B------:R-:W1:Y:S01]  /*0020*/  LDC.64 R4, c[0x0][0x388] ;  /* 0x0000e200ff047b82 */ /* 0x000e620000000a00 */
[----:B------:R-:W2:Y:S01]  /*0030*/  LDCU.64 UR8, c[0x0][0x380] ;  /* 0x00007000ff0877ac */ /* 0x000ea20008000a00 */
[----:B------:R-:W3:Y:S01]  /*0040*/  S2R R2, SR_TID.Y ;  /* 0x0000000000027919 */ /* 0x000ee20000002200 */
[----:B------:R-:W4:Y:S05]  /*0050*/  LDCU.64 UR10, c[0x0][0x380] ;  /* 0x00007000ff0a77ac */ /* 0x000f2a0008000a00 */
[----:B------:R-:W0:Y:S08]  /*0060*/  S2UR UR4, SR_CTAID.X ;  /* 0x00000000000479c3 */ /* 0x000e300000002500 */
[----:B------:R-:W0:Y:S08]  /*0070*/  LDC R0, c[0x0][0x360] ;  /* 0x0000d800ff007b82 */ /* 0x000e300000000800 */
[----:B------:R-:W3:Y:S01]  /*0080*/  S2UR UR6, SR_CTAID.Y ;  /* 0x00000000000679c3 */ /* 0x000ee20000002600 */
[----:B-1----:R-:W-:-:S07]  /*0090*/  ISETP.GT.AND P0, PT, R5, R4, PT ;  /* 0x000000040500720c */ /* 0x002fce0003f04270 */
[----:B------:R-:W3:Y:S01]  /*00a0*/  LDC R7, c[0x0][0x364] ;  /* 0x0000d900ff077b82 */ /* 0x000ee20000000800 */
[----:B0-----:R-:W-:Y:S01]  /*00b0*/  IMAD R0, R0, UR4, R3 ;  /* 0x0000000400007c24 */ /* 0x001fe2000f8e0203 */
[----:B------:R-:W0:Y:S01]  /*00c0*/  LDCU.64 UR4, c[0x0][0x358] ;  /* 0x00006b00ff0477ac */ /* 0x000e220008000a00 */
[----:B--2---:R-:W-:Y:S02]  /*00d0*/  IMAD.U32 R3, RZ, RZ, UR9 ;  /* 0x00000009ff037e24 */ /* 0x004fe4000f8e00ff */
[----:B---3--:R-:W-:Y:S01]  /*00e0*/  IMAD R7, R7, UR6, R2 ;  /* 0x0000000607077c24 */ /* 0x008fe2000f8e0202 */
[----:B------:R-:W1:Y:S01]  /*00f0*/  LDCU UR6, c[0x0][0x3a8] ;  /* 0x00007500ff0677ac */ /* 0x000e620008000800 */
[----:B------:R-:W-:Y:S02]  /*0100*/  IMAD.U32 R2, RZ, RZ, UR8 ;  /* 0x00000008ff027e24 */ /* 0x000fe4000f8e00ff */
[----:B------:R-:W-:Y:S01]  /*0110*/  IMAD R8, R0, R4, R7 ;  /* 0x0000000400087224 */ /* 0x000fe200078e0207 */
[----:B------:R-:W2:Y:S01]  /*0120*/  LDCU UR8, c[0x0][0x398] ;  /* 0x00007300ff0877ac */ /* 0x000ea20008000800 */
[----:B------:R-:W-:-:S04]  /*0130*/  @P0 IMAD R8, R7, R5, R0 ;  /* 0x0000000507080224 */ /* 0x000fc800078e0200 */
[----:B------:R-:W-:-:S06]  /*0140*/  IMAD.WIDE R6, R8, 0x4, R2 ;  /* 0x0000000408067825 */ /* 0x000fcc00078e0202 */
[----:B0-----:R-:W3:Y:S01]  /*0150*/  LDG.E R6, desc[UR4][R6.64] ;  /* 0x0000000406067981 */ /* 0x001ee2000c1e1900 */
[----:B------:R-:W-:Y:S01]  /*0160*/  BSSY.RECONVERGENT B0, `(.L_x_22) ;  /* 0x0000097000007945 */ /* 0x000fe20003800200 */
[----:B------:R-:W-:Y:S02]  /*0170*/  PRMT R19, RZ, 0x7610, R19 ;  /* 0x00007610ff137816 */ /* 0x000fe40000000013 */
[----:B---3--:R-:W-:-:S04]  /*0180*/  ISETP.NE.AND P0, PT, R6, -0x1, PT ;  /* 0xffffffff0600780c */ /* 0x008fc80003f05270 */
[----:B-1----:R-:W-:-:S04]  /*0190*/  ISETP.NE.AND P0, PT, R6, UR6, P0 ;  /* 0x0000000606007c0c */ /* 0x002fc80008705270 */
[----:B--2---:R-:W-:-:S13]  /*01a0*/  ISETP.NE.OR P0, PT, R8, UR8, P0 ;  /* 0x0000000808007c0c */ /* 0x004fda0008705670 */
[----:B----4-:R-:W-:Y:S05]  /*01b0*/  @P0 BRA `(.L_x_23) ;  /* 0x0000000800440947 */ /* 0x010fea0003800000 */
[----:B------:R-:W-:-:S05]  /*01c0*/  IMAD R0, R4, R5, RZ ;  /* 0x0000000504007224 */ /* 0x000fca00078e02ff */
[----:B------:R-:W-:-:S13]  /*01d0*/  ISETP.GT.AND P0, PT, R0, UR8, PT ;  /* 0x0000000800007c0c */ /* 0x000fda000bf04270 */
[----:B------:R-:W-:Y:S05]  /*01e0*/  @!P0 BRA `(.L_x_23) ;  /* 0x0000000800388947 */ /* 0x000fea0003800000 */
[-C--:B------:R-:W-:Y:S01]  /*01f0*/  IABS R6, R5.reuse ;  /* 0x0000000500067213 */ /* 0x080fe20000000000 */
[----:B------:R-:W0:Y:S01]  /*0200*/  LDCU UR6, c[0x0][0x398] ;  /* 0x00007300ff0677ac */ /* 0x000e220008000800 */
[----:B------:R-:W-:Y:S02]  /*0210*/  IABS R10, R8 ;  /* 0x00000008000a7213 */ /* 0x000fe40000000000 */
[----:B------:R-:W1:Y:S01]  /*0220*/  I2F.RP R9, R6 ;  /* 0x0000000600097306 */ /* 0x000e620000209400 */
[----:B------:R-:W-:-:S04]  /*0230*/  LOP3.LUT R8, R8, R5, RZ, 0x3c, !PT ;  /* 0x0000000508087212 */ /* 0x000fc800078e3cff */
[----:B------:R-:W-:Y:S02]  /*0240*/  ISETP.GE.AND P2, PT, R8, RZ, PT ;  /* 0x000000ff0800720c */ /* 0x000fe40003f46270 */
[----:B------:R-:W2:Y:S01]  /*0250*/  LDC R8, c[0x0][0x3a8] ;  /* 0x0000ea00ff087b82 */ /* 0x000ea20000000800 */
[----:B-1----:R-:W1:Y:S01]  /*0260*/  MUFU.RCP R9, R9 ;  /* 0x0000000900097308 */ /* 0x002e620000001000 */
[----:B0-----:R-:W-:Y:S02]  /*0270*/  IMAD.U32 R11, RZ, RZ, UR6 ;  /* 0x00000006ff0b7e24 */ /* 0x001fe4000f8e00ff */
[----:B------:R-:W-:Y:S02]  /*0280*/  IMAD.U32 R16, RZ, RZ, UR6 ;  /* 0x00000006ff107e24 */ /* 0x000fe4000f8e00ff */
[----:B-1----:R-:W-:-:S04]  /*0290*/  VIADD R2, R9, 0xffffffe ;  /* 0x0ffffffe09027836 */ /* 0x002fc80000000000 */
[----:B------:R0:W1:Y:S02]  /*02a0*/  F2I.FTZ.U32.TRUNC.NTZ R3, R2 ;  /* 0x0000000200037305 */ /* 0x000064000021f000 */
[----:B0-----:R-:W-:Y:S02]  /*02b0*/  IMAD.MOV.U32 R2, RZ, RZ, RZ ;  /* 0x000000ffff027224 */ /* 0x001fe400078e00ff */
[----:B-1----:R-:W-:-:S04]  /*02c0*/  IMAD.MOV R7, RZ, RZ, -R3 ;  /* 0x000000ffff077224 */ /* 0x002fc800078e0a03 */
[----:B------:R-:W-:-:S04]  /*02d0*/  IMAD R7, R7, R6, RZ ;  /* 0x0000000607077224 */ /* 0x000fc800078e02ff */
[----:B------:R-:W-:-:S06]  /*02e0*/  IMAD.HI.U32 R7, R3, R7, R2 ;  /* 0x0000000703077227 */ /* 0x000fcc00078e0002 */
[----:B------:R-:W-:-:S04]  /*02f0*/  IMAD.HI.U32 R3, R7, R10, RZ ;  /* 0x0000000a07037227 */ /* 0x000fc800078e00ff */
[----:B------:R-:W-:-:S04]  /*0300*/  IMAD.MOV R9, RZ, RZ, -R3 ;  /* 0x000000ffff097224 */ /* 0x000fc800078e0a03 */
[----:B------:R-:W-:Y:S02]  /*0310*/  IMAD R9, R6, R9, R10 ;  /* 0x0000000906097224 */ /* 0x000fe400078e020a */
[----:B------:R-:W-:-:S03]  /*0320*/  IMAD.MOV.U32 R10, RZ, RZ, RZ ;  /* 0x000000ffff0a7224 */ /* 0x000fc600078e00ff */
[----:B------:R-:W-:-:S13]  /*0330*/  ISETP.GT.U32.AND P1, PT, R6, R9, PT ;  /* 0x000000090600720c */ /* 0x000fda0003f24070 */
[----:B------:R-:W-:Y:S01]  /*0340*/  @!P1 IMAD.IADD R9, R9, 0x1, -R6 ;  /* 0x0000000109099824 */ /* 0x000fe200078e0a06 */
[----:B------:R-:W-:Y:S02]  /*0350*/  @!P1 IADD3 R3, PT, PT, R3, 0x1, RZ ;  /* 0x0000000103039810 */ /* 0x000fe40007ffe0ff */
[----:B------:R-:W-:Y:S02]  /*0360*/  ISETP.NE.AND P1, PT, R5, RZ, PT ;  /* 0x000000ff0500720c */ /* 0x000fe40003f25270 */
[----:B------:R-:W-:Y:S02]  /*0370*/  ISETP.GE.U32.AND P0, PT, R9, R6, PT ;  /* 0x000000060900720c */ /* 0x000fe40003f06070 */
[----:B------:R-:W0:Y:S11]  /*0380*/  LDC R9, c[0x0][0x38c] ;  /* 0x0000e300ff097b82 */ /* 0x000e360000000800 */
[----:B------:R-:W-:-:S04]  /*0390*/  @P0 VIADD R3, R3, 0x1 ;  /* 0x0000000103030836 */ /* 0x000fc80000000000 */
[----:B------:R-:W-:Y:S01]  /*03a0*/  @!P2 IMAD.MOV R3, RZ, RZ, -R3 ;  /* 0x000000ffff03a224 */ /* 0x000fe200078e0a03 */
[----:B------:R-:W-:-:S04]  /*03b0*/  @!P1 LOP3.LUT R3, RZ, R5, RZ, 0x33, !PT ;  /* 0x00000005ff039212 */ /* 0x000fc800078e33ff */
[----:B------:R-:W-:-:S04]  /*03c0*/  ISETP.GE.AND P0, PT, R3, R4, PT ;  /* 0x000000040300720c */ /* 0x000fc80003f06270 */
[----:B--2---:R-:W-:-:S13]  /*03d0*/  ISETP.GT.AND P0, PT, R3, RZ, !P0 ;  /* 0x000000ff0300720c */ /* 0x004fda0004704270 */
.L_x_26:
[----:B------:R-:W-:Y:S01]  /*03e0*/  MOV R2, UR10 ;  /* 0x0000000a00027c02 */ /* 0x000fe20008000f00 */
[----:B------:R-:W-:Y:S02]  /*03f0*/  IMAD.MOV.U32 R12, RZ, RZ, R16 ;  /* 0x000000ffff0c7224 */ /* 0x000fe400078e0010 */
[----:B------:R-:W-:Y:S02]  /*0400*/  IMAD.U32 R3, RZ, RZ, UR11 ;  /* 0x0000000bff037e24 */ /* 0x000fe4000f8e00ff */
[----:B------:R-:W-:-:S05]  /*0410*/  IMAD.WIDE R4, R12, 0x4, R2 ;  /* 0x000000040c047825 */ /* 0x000fca00078e0202 */
[----:B-1----:R-:W2:Y:S01]  /*0420*/  LDG.E R15, desc[UR4][R4.64+0x4] ;  /* 0x00000404040f7981 */ /* 0x002ea2000c1e1900 */
[----:B------:R-:W-:Y:S01]  /*0430*/  VIADD R16, R16, 0x1 ;  /* 0x0000000110107836 */ /* 0x000fe20000000000 */
[-C--:B0-----:R-:W-:Y:S01]  /*0440*/  IABS R13, R9.reuse ;  /* 0x00000009000d7213 */ /* 0x081fe20000000000 */
[----:B------:R-:W-:Y:S01]  /*0450*/  BSSY.RECONVERGENT B1, `(.L_x_24) ;  /* 0x0000062000017945 */ /* 0x000fe20003800200 */
[----:B------:R-:W-:Y:S02]  /*0460*/  ISETP.NE.AND P2, PT, R9, RZ, PT ;  /* 0x000000ff0900720c */ /* 0x000fe40003f45270 */
[----:B------:R-:W-:Y:S02]  /*0470*/  IABS R18, R16 ;  /* 0x0000001000127213 */ /* 0x000fe40000000000 */
[----:B------:R-:W-:Y:S02]  /*0480*/  ISETP.GE.AND P3, PT, R16, RZ, PT ;  /* 0x000000ff1000720c */ /* 0x000fe40003f66270 */
[----:B------:R-:W-:Y:S01]  /*0490*/  LOP3.LUT R17, RZ, R9, RZ, 0x33, !PT ;  /* 0x00000009ff117212 */ /* 0x000fe200078e33ff */
[----:B------:R-:W-:-:S04]  /*04a0*/  IMAD.HI.U32 R14, R7, R18, RZ ;  /* 0x00000012070e7227 */ /* 0x000fc800078e00ff */
[----:B------:R-:W-:-:S04]  /*04b0*/  IMAD.MOV R14, RZ, RZ, -R14 ;  /* 0x000000ffff0e7224 */ /* 0x000fc800078e0a0e */
[----:B------:R-:W-:-:S05]  /*04c0*/  IMAD R14, R13, R14, R18 ;  /* 0x0000000e0d0e7224 */ /* 0x000fca00078e0212 */
[----:B------:R-:W-:-:S13]  /*04d0*/  ISETP.GT.U32.AND P1, PT, R6, R14, PT ;  /* 0x0000000e0600720c */ /* 0x000fda0003f24070 */
[----:B------:R-:W-:-:S05]  /*04e0*/  @!P1 IMAD.IADD R14, R14, 0x1, -R13 ;  /* 0x000000010e0e9824 */ /* 0x000fca00078e0a0d */
[----:B------:R-:W-:-:S13]  /*04f0*/  ISETP.GT.U32.AND P1, PT, R6, R14, PT ;  /* 0x0000000e0600720c */ /* 0x000fda0003f24070 */
[----:B------:R-:W-:-:S04]  /*0500*/  @!P1 IMAD.IADD R14, R14, 0x1, -R13 ;  /* 0x000000010e0e9824 */ /* 0x000fc800078e0a0d */
[----:B------:R-:W-:-:S05]  /*0510*/  @!P3 IMAD.MOV R14, RZ, RZ, -R14 ;  /* 0x000000ffff0eb224 */ /* 0x000fca00078e0a0e */
[----:B------:R-:W-:Y:S02]  /*0520*/  SEL R14, R17, R14, !P2 ;  /* 0x0000000e110e7207 */ /* 0x000fe40005000000 */
[----:B--2---:R-:W-:-:S04]  /*0530*/  ISETP.NE.AND P1, PT, R15, R8, PT ;  /* 0x000000080f00720c */ /* 0x004fc80003f25270 */
[----:B------:R-:W-:-:S04]  /*0540*/  ISETP.LT.OR P1, PT, R14, 0x1, P1 ;  /* 0x000000010e00780c */ /* 0x000fc80000f21670 */
[----:B------:R-:W-:-:S13]  /*0550*/  ISETP.EQ.OR P1, PT, R16, R11, P1 ;  /* 0x0000000b1000720c */ /* 0x000fda0000f22670 */
[----:B------:R-:W-:Y:S01]  /*0560*/  @!P1 MOV R15, 0xffffffff ;  /* 0xffffffff000f9802 */ /* 0x000fe20000000f00 */
[----:B------:R-:W-:Y:S01]  /*0570*/  @!P1 VIADD R10, R10, 0x1 ;  /* 0x000000010a0a9836 */ /* 0x000fe20000000000 */
[----:B------:R-:W-:Y:S01]  /*0580*/  @!P1 PRMT R19, RZ, 0x7610, R19 ;  /* 0x00007610ff139816 */ /* 0x000fe20000000013 */
[----:B------:R-:W-:Y:S01]  /*0590*/  @!P1 IMAD.MOV.U32 R11, RZ, RZ, R12 ;  /* 0x000000ffff0b9224 */ /* 0x000fe200078e000c */
[----:B------:R-:W-:Y:S01]  /*05a0*/  @!P1 PRMT R18, RZ, 0x7610, R18 ;  /* 0x00007610ff129816 */ /* 0x000fe20000000012 */
[----:B------:R0:W-:Y:S01]  /*05b0*/  @!P1 STG.E desc[UR4][R4.64+0x4], R15 ;  /* 0x0000040f04009986 */ /* 0x0001e2000c101904 */
[----:B------:R-:W-:Y:S05]  /*05c0*/  @!P1 BRA `(.L_x_25) ;  /* 0x0000000400289947 */ /* 0x000fea0003800000 */
[----:B0-----:R-:W-:-:S05]  /*05d0*/  IMAD.WIDE R14, R9, 0x4, R4 ;  /* 0x00000004090e7825 */ /* 0x001fca00078e0204 */
[----:B------:R-:W2:Y:S01]  /*05e0*/  LDG.E R19, desc[UR4][R14.64] ;  /* 0x000000040e137981 */ /* 0x000ea2000c1e1900 */
[----:B------:R-:W-:-:S05]  /*05f0*/  IMAD.IADD R16, R12, 0x1, R9 ;  /* 0x000000010c107824 */ /* 0x000fca00078e0209 */
[----:B------:R-:W-:-:S04]  /*0600*/  ISETP.NE.AND P1, PT, R16, R11, PT ;  /* 0x0000000b1000720c */ /* 0x000fc80003f25270 */
[----:B--2---:R-:W-:-:S04]  /*0610*/  ISETP.NE.OR P1, PT, R19, R8, !P1 ;  /* 0x000000081300720c */ /* 0x004fc80004f25670 */
[----:B------:R-:W-:-:S13]  /*0620*/  ISETP.GE.OR P1, PT, R16, R0, P1 ;  /* 0x000000001000720c */ /* 0x000fda0000f26670 */
[----:B------:R-:W-:Y:S01]  /*0630*/  @!P1 IMAD.MOV.U32 R21, RZ, RZ, -0x1 ;  /* 0xffffffffff159424 */ /* 0x000fe200078e00ff */
[----:B------:R-:W-:Y:S01]  /*0640*/  @!P1 MOV R11, R12 ;  /* 0x0000000c000b9202 */ /* 0x000fe20000000f00 */
[----:B------:R-:W-:Y:S01]  /*0650*/  @!P1 VIADD R10, R10, 0x1 ;  /* 0x000000010a0a9836 */ /* 0x000fe20000000000 */
[----:B------:R-:W-:Y:S02]  /*0660*/  @!P1 PRMT R19, RZ, 0x7610, R19 ;  /* 0x00007610ff139816 */ /* 0x000fe40000000013 */
[----:B------:R1:W-:Y:S01]  /*0670*/  @!P1 STG.E desc[UR4][R14.64], R21 ;  /* 0x000000150e009986 */ /* 0x0003e2000c101904 */
[----:B------:R-:W-:Y:S01]  /*0680*/  @!P1 PRMT R18, RZ, 0x7610, R18 ;  /* 0x00007610ff129816 */ /* 0x000fe20000000012 */
[----:B------:R-:W-:Y:S06]  /*0690*/  @!P1 BRA `(.L_x_25) ;  /* 0x0000000000f49947 */ /* 0x000fec0003800000 */
[----:B-1----:R-:W2:Y:S01]  /*06a0*/  LDG.E R15, desc[UR4][R4.64+-0x4] ;  /* 0xfffffc04040f7981 */ /* 0x002ea2000c1e1900 */
[----:B------:R-:W0:Y:S01]  /*06b0*/  I2F.RP R18, R13 ;  /* 0x0000000d00127306 */ /* 0x000e220000209400 */
[----:B------:R-:W-:-:S05]  /*06c0*/  VIADD R16, R12, 0xffffffff ;  /* 0xffffffff0c107836 */ /* 0x000fca0000000000 */
[----:B------:R-:W-:Y:S02]  /*06d0*/  IABS R14, R16 ;  /* 0x00000010000e7213 */ /* 0x000fe40000000000 */
[----:B------:R-:W-:Y:S01]  /*06e0*/  ISETP.GE.AND P3, PT, R16, RZ, PT ;  /* 0x000000ff1000720c */ /* 0x000fe20003f66270 */
[----:B0-----:R-:W0:Y:S02]  /*06f0*/  MUFU.RCP R18, R18 ;  /* 0x0000001200127308 */ /* 0x001e240000001000 */
[----:B0-----:R-:W-:-:S06]  /*0700*/  VIADD R19, R18, 0xffffffe ;  /* 0x0ffffffe12137836 */ /* 0x001fcc0000000000 */
[----:B------:R-:W0:Y:S02]  /*0710*/  F2I.FTZ.U32.TRUNC.NTZ R7, R19 ;  /* 0x0000001300077305 */ /* 0x000e24000021f000 */
[----:B0-----:R-:W-:-:S04]  /*0720*/  IMAD.MOV R6, RZ, RZ, -R7 ;  /* 0x000000ffff067224 */ /* 0x001fc800078e0a07 */
[----:B------:R-:W-:Y:S02]  /*0730*/  IMAD R21, R6, R13, RZ ;  /* 0x0000000d06157224 */ /* 0x000fe400078e02ff */
[----:B------:R-:W-:-:S04]  /*0740*/  IMAD.MOV.U32 R6, RZ, RZ, RZ ;  /* 0x000000ffff067224 */ /* 0x000fc800078e00ff */
[----:B------:R-:W-:-:S06]  /*0750*/  IMAD.HI.U32 R7, R7, R21, R6 ;  /* 0x0000001507077227 */ /* 0x000fcc00078e0006 */
[----:B------:R-:W-:-:S04]  /*0760*/  IMAD.HI.U32 R6, R7, R14, RZ ;  /* 0x0000000e07067227 */ /* 0x000fc800078e00ff */
[----:B------:R-:W-:-:S04]  /*0770*/  IMAD.MOV R6, RZ, RZ, -R6 ;  /* 0x000000ffff067224 */ /* 0x000fc800078e0a06 */
[----:B------:R-:W-:Y:S01]  /*0780*/  IMAD R14, R13, R6, R14 ;  /* 0x000000060d0e7224 */ /* 0x000fe200078e020e */
[----:B------:R-:W-:-:S04]  /*0790*/  MOV R6, R13 ;  /* 0x0000000d00067202 */ /* 0x000fc80000000f00 */
        /* <DEDUP_REMOVED lines=9> */
[----:B------:R-:W-:Y:S01]  /*0830*/  @!P1 IMAD.MOV.U32 R13, RZ, RZ, -0x1 ;  /* 0xffffffffff0d9424 */ /* 0x000fe200078e00ff */
[----:B------:R-:W-:Y:S01]  /*0840*/  @!P1 MOV R11, R12 ;  /* 0x0000000c000b9202 */ /* 0x000fe20000000f00 */
[----:B------:R-:W-:Y:S01]  /*0850*/  @!P1 VIADD R10, R10, 0x1 ;  /* 0x000000010a0a9836 */ /* 0x000fe20000000000 */
[----:B------:R-:W-:Y:S02]  /*0860*/  @!P1 PRMT R19, RZ, 0x7610, R19 ;  /* 0x00007610ff139816 */ /* 0x000fe40000000013 */
[----:B------:R2:W-:Y:S01]  /*0870*/  @!P1 STG.E desc[UR4][R4.64+-0x4], R13 ;  /* 0xfffffc0d04009986 */ /* 0x0005e2000c101904 */
[----:B------:R-:W-:Y:S01]  /*0880*/  @!P1 PRMT R18, RZ, 0x7610, R18 ;  /* 0x00007610ff129816 */ /* 0x000fe20000000012 */
[----:B------:R-:W-:Y:S06]  /*0890*/  @!P1 BRA `(.L_x_25) ;  /* 0x0000000000749947 */ /* 0x000fec0003800000 */
[----:B------:R-:W-:-:S04]  /*08a0*/  IMAD.IADD R16, R12, 0x1, -R9 ;  /* 0x000000010c107824 */ /* 0x000fc800078e0a09 */
[----:B--2---:R-:W-:-:S05]  /*08b0*/  IMAD.WIDE R4, R16, 0x4, R2 ;  /* 0x0000000410047825 */ /* 0x004fca00078e0202 */
[----:B------:R-:W2:Y:S01]  /*08c0*/  LDG.E R13, desc[UR4][R4.64] ;  /* 0x00000004040d7981 */ /* 0x000ea2000c1e1900 */
[----:B------:R-:W-:-:S04]  /*08d0*/  ISETP.NE.AND P1, PT, R16, R11, PT ;  /* 0x0000000b1000720c */ /* 0x000fc80003f25270 */
[----:B--2---:R-:W-:-:S04]  /*08e0*/  ISETP.EQ.AND P1, PT, R13, R8, P1 ;  /* 0x000000080d00720c */ /* 0x004fc80000f22270 */
[----:B------:R-:W-:-:S04]  /*08f0*/  ISETP.GE.AND P1, PT, R12, R9, P1 ;  /* 0x000000090c00720c */ /* 0x000fc80000f26270 */
[----:B------:R-:W-:-:S13]  /*0900*/  PLOP3.LUT P1, PT, P1, P0, PT, 0x80, 0x8 ;  /* 0x000000000008781c */ /* 0x000fda0000f21070 */
[----:B------:R-:W-:Y:S01]  /*0910*/  @P1 IMAD.MOV.U32 R13, RZ, RZ, -0x1 ;  /* 0xffffffffff0d1424 */ /* 0x000fe200078e00ff */
[----:B------:R-:W-:Y:S01]  /*0920*/  @P1 PRMT R19, RZ, 0x7610, R19 ;  /* 0x00007610ff131816 */ /* 0x000fe20000000013 */
[----:B------:R-:W-:Y:S01]  /*0930*/  @P1 VIADD R10, R10, 0x1 ;  /* 0x000000010a0a1836 */ /* 0x000fe20000000000 */
[----:B------:R-:W-:Y:S01]  /*0940*/  @P1 PRMT R18, RZ, 0x7610, R18 ;  /* 0x00007610ff121816 */ /* 0x000fe20000000012 */
[----:B------:R-:W-:Y:S01]  /*0950*/  @P1 IMAD.MOV.U32 R11, RZ, RZ, R12 ;  /* 0x000000ffff0b1224 */ /* 0x000fe200078e000c */
[----:B------:R3:W-:Y:S01]  /*0960*/  @P1 STG.E desc[UR4][R4.64], R13 ;  /* 0x0000000d04001986 */ /* 0x0007e2000c101904 */
[----:B------:R-:W-:Y:S05]  /*0970*/  @P1 BRA `(.L_x_25) ;  /* 0x00000000003c1947 */ /* 0x000fea0003800000 */
[----:B------:R-:W-:Y:S01]  /*0980*/  ISETP.GE.AND P1, PT, R10, 0x1, PT ;  /* 0x000000010a00780c */ /* 0x000fe20003f26270 */
[----:B------:R-:W-:Y:S01]  /*0990*/  IMAD.MOV.U32 R18, RZ, RZ, 0x1 ;  /* 0x00000001ff127424 */ /* 0x000fe200078e00ff */
[----:B------:R-:W-:Y:S02]  /*09a0*/  PRMT R19, RZ, 0x7610, R19 ;  /* 0x00007610ff137816 */ /* 0x000fe40000000013 */
[----:B------:R-:W-:-:S09]  /*09b0*/  MOV R16, R12 ;  /* 0x0000000c00107202 */ /* 0x000fd20000000f00 */
[----:B------:R-:W-:Y:S05]  /*09c0*/  @!P1 BRA `(.L_x_25) ;  /* 0x0000000000289947 */ /* 0x000fea0003800000 */
[----:B------:R-:W0:Y:S01]  /*09d0*/  S2R R14, SR_LANEID ;  /* 0x00000000000e7919 */ /* 0x000e220000000000 */
[----:B---3--:R-:W1:Y:S01]  /*09e0*/  LDC.64 R4, c[0x0][0x390] ;  /* 0x0000e400ff047b82 */ /* 0x008e620000000a00 */
[----:B------:R-:W-:Y:S02]  /*09f0*/  VOTEU.ANY UR6, UPT, PT ;  /* 0x0000000000067886 */ /* 0x000fe400038e0100 */
[----:B------:R-:W-:Y:S02]  /*0a00*/  UFLO.U32 UR7, UR6 ;  /* 0x00000006000772bd */ /* 0x000fe400080e0000 */
[----:B------:R-:W1:Y:S04]  /*0a10*/  POPC R13, UR6 ;  /* 0x00000006000d7d09 */ /* 0x000e680008000000 */
[----:B0-----:R-:W-:-:S13]  /*0a20*/  ISETP.EQ.U32.AND P1, PT, R14, UR7, PT ;  /* 0x000000070e007c0c */ /* 0x001fda000bf22070 */
[----:B-1----:R4:W-:Y:S01]  /*0a30*/  @P1 REDG.E.ADD.STRONG.GPU desc[UR4][R4.64], R13 ;  /* 0x0000000d0400198e */ /* 0x0029e2000c12e104 */
[----:B------:R-:W-:Y:S02]  /*0a40*/  IMAD.MOV.U32 R19, RZ, RZ, 0x1 ;  /* 0x00000001ff137424 */ /* 0x000fe400078e00ff */
[----:B------:R-:W-:Y:S02]  /*0a50*/  IMAD.MOV.U32 R18, RZ, RZ, 0x1 ;  /* 0x00000001ff127424 */ /* 0x000fe400078e00ff */
[----:B------:R-:W-:-:S07]  /*0a60*/  IMAD.MOV.U32 R16, RZ, RZ, R12 ;  /* 0x000000ffff107224 */ /* 0x000fce00078e000c */
.L_x_25:
[----:B------:R-:W-:Y:S05]  /*0a70*/  BSYNC.RECONVERGENT B1 ;  /* 0x0000000000017941 */ /* 0x000fea0003800200 */
.L_x_24:
[----:B------:R-:W-:Y:S02]  /*0a80*/  LOP3.LUT R18, R18, R19, RZ, 0xfc, !PT ;  /* 0x0000001312127212 */ /* 0x000fe400078efcff */
[----:B------:R-:W-:Y:S02]  /*0a90*/  ISETP.LT.AND P2, PT, R16, R0, PT ;  /* 0x000000001000720c */ /* 0x000fe40003f41270 */
[----:B0-234-:R-:W-:-:S04]  /*0aa0*/  PRMT R4, R18, 0x9910, RZ ;  /* 0x0000991012047816 */ /* 0x01dfc800000000ff */
[----:B------:R-:W-:-:S13]  /*0ab0*/  ISETP.NE.AND P1, PT, R4, RZ, PT ;  /* 0x000000ff0400720c */ /* 0x000fda0003f25270 */
[----:B------:R-:W-:Y:S05]  /*0ac0*/  @!P1 BRA P2, `(.L_x_26) ;  /* 0xfffffff800449947 */ /* 0x000fea000103ffff */
.L_x_23:
[----:B------:R-:W-:Y:S05]  /*0ad0*/  BSYNC.RECONVERGENT B0 ;  /* 0x0000000000007941 */ /* 0x000fea0003800200 */
.L_x_22:
[----:B------:R-:W0:Y:S08]  /*0ae0*/  LDC.64 R4, c[0x0][0x3a0] ;  /* 0x0000e800ff047b82 */ /* 0x000e300000000a00 */
[----:B------:R-:W2:Y:S01]  /*0af0*/  LDC.64 R6, c[0x0][0x390] ;  /* 0x0000e400ff067b82 */ /* 0x000ea20000000a00 */
[----:B0-----:R0:W-:Y:S04]  /*0b00*/  STG.E.U8 desc[UR4][R4.64], R19 ;  /* 0x0000001304007986 */ /* 0x0011e8000c101104 */
[----:B--2---:R-:W2:Y:S02]  /*0b10*/  LDG.E R6, desc[UR4][R6.64] ;  /* 0x0000000406067981 */ /* 0x004ea4000c1e1900 */
[----:B--2---:R-:W-:-:S13]  /*0b20*/  ISETP.GE.AND P0, PT, R6, 0x1, PT ;  /* 0x000000010600780c */ /* 0x004fda0003f06270 */
[----:B0-----:R-:W-:Y:S05]  /*0b30*/  @!P0 EXIT ;  /* 0x000000000000894d */ /* 0x001fea0003800000 */
[----:B------:R-:W0:Y:S01]  /*0b40*/  LDC R5, c[0x0][0x398] ;  /* 0x0000e600ff057b82 */ /* 0x000e220000000800 */
[----:B------:R-:W-:Y:S02]  /*0b50*/  IMAD.MOV.U32 R7, RZ, RZ, -0x1 ;  /* 0xffffffffff077424 */ /* 0x000fe400078e00ff */
[----:B0-----:R-:W-:-:S05]  /*0b60*/  IMAD.WIDE R2, R5, 0x4, R2 ;  /* 0x0000000405027825 */ /* 0x001fca00078e0202 */
[----:B------:R-:W-:Y:S01]  /*0b70*/  STG.E desc[UR4][R2.64], R7 ;  /* 0x0000000702007986 */ /* 0x000fe2000c101904 */
[----:B------:R-:W-:Y:S05]  /*0b80*/  EXIT ;  /* 0x000000000000794d */ /* 0x000fea0003800000 */
.L_x_27:
        /* <DEDUP_REMOVED lines=15> */
.L_x_66:


//--------------------- .text._Z26kernelReemplazarPosicionesPiiiiiS_ --------------------------
	.section	.text._Z26kernelReemplazarPosicionesPiiiiiS_,"ax",@progbits
	.align	128
        .global         _Z26kernelReemplazarPosicionesPiiiiiS_
        .type           _Z26kernelReemplazarPosicionesPiiiiiS_,@function
        .size           _Z26kernelReemplazarPosicionesPiiiiiS_,(.L_x_67 - _Z26kernelReemplazarPosicionesPiiiiiS_)
        .other          _Z26kernelReemplazarPosicionesPiiiiiS_,@"STO_CUDA_ENTRY STV_DEFAULT"
_Z26kernelReemplazarPosicionesPiiiiiS_:
.text._Z26kernelReemplazarPosicionesPiiiiiS_:
[----:B------:R-:W0:Y:S01]  /*0000*/  LDC R1, c[0x0][0x37c] ;  /* 0x0000df00ff017b82 */ /* 0x000e220000000800 */
[----:B------:R-:W1:Y:S07]  /*0010*/  S2R R9, SR_TID.X ;  /* 0x0000000000097919 */ /* 0x000e6e0000002100 */
[----:B------:R-:W2:Y:S01]  /*0020*/  LDC.64 R4, c[0x0][0x388] ;  /* 0x0000e200ff047b82 */ /* 0x000ea20000000a00 */
[----:B------:R-:W3:Y:S01]  /*0030*/  LDCU.64 UR6, c[0x0][0x358] ;  /* 0x00006b00ff0677ac */ /* 0x000ee20008000a00 */
[----:B0-----:R-:W-:Y:S01]  /*0040*/  VIADD R1, R1, 0xffffffd0 ;  /* 0xffffffd001017836 */ /* 0x001fe20000000000 */
[----:B------:R-:W0:Y:S05]  /*0050*/  S2R R8, SR_TID.Y ;  /* 0x0000000000087919 */ /* 0x000e2a0000002200 */
[----:B------:R-:W1:Y:S08]  /*0060*/  LDC R0, c[0x0][0x360] ;  /* 0x0000d800ff007b82 */ /* 0x000e700000000800 */
[----:B------:R-:W1:Y:S08]  /*0070*/  S2UR UR4, SR_CTAID.X ;  /* 0x00000000000479c3 */ /* 0x000e700000002500 */
[----:B------:R-:W0:Y:S01]  /*0080*/  S2UR UR5, SR_CTAID.Y ;  /* 0x00000000000579c3 */ /* 0x000e220000002600 */
[----:B--2---:R-:W-:-:S07]  /*0090*/  ISETP.GT.AND P0, PT, R5, R4, PT ;  /* 0x000000040500720c */ /* 0x004fce0003f04270 */
[----:B------:R-:W0:Y:S08]  /*00a0*/  LDC R11, c[0x0][0x364] ;  /* 0x0000d900ff0b7b82 */ /* 0x000e300000000800 */
[----:B------:R-:W2:Y:S01]  /*00b0*/  LDC.64 R6, c[0x0][0x380] ;  /* 0x0000e000ff067b82 */ /* 0x000ea20000000a00 */
[----:B-1----:R-:W-:-:S07]  /*00c0*/  IMAD R0, R0, UR4, R9 ;  /* 0x0000000400007c24 */ /* 0x002fce000f8e0209 */
[----:B------:R-:W3:Y:S01]  /*00d0*/  LDC.64 R2, c[0x0][0x398] ;  /* 0x0000e600ff027b82 */ /* 0x000ee20000000a00 */
[----:B0-----:R-:W-:-:S04]  /*00e0*/  IMAD R11, R11, UR5, R8 ;  /* 0x000000050b0b7c24 */ /* 0x001fc8000f8e0208 */
[----:B------:R-:W-:Y:S02]  /*00f0*/  IMAD R12, R0, R4, R11 ;  /* 0x00000004000c7224 */ /* 0x000fe400078e020b */
[----:B------:R-:W-:-:S04]  /*0100*/  @P0 IMAD R12, R11, R5, R0 ;  /* 0x000000050b0c0224 */ /* 0x000fc800078e0200 */
[----:B--2---:R-:W-:Y:S01]  /*0110*/  IMAD.WIDE R8, R12, 0x4, R6 ;  /* 0x000000040c087825 */ /* 0x004fe200078e0206 */
[----:B---3--:R0:W-:Y:S04]  /*0120*/  STG.E desc[UR6][R2.64], RZ ;  /* 0x000000ff02007986 */ /* 0x0081e8000c101906 */
[----:B------:R-:W2:Y:S01]  /*0130*/  LDG.E R10, desc[UR6][R8.64] ;  /* 0x00000006080a7981 */ /* 0x000ea2000c1e1900 */
[----:B------:R-:W-:-:S04]  /*0140*/  ISETP.GE.AND P0, PT, R0, R5, PT ;  /* 0x000000050000720c */ /* 0x000fc80003f06270 */
[----:B------:R-:W-:-:S04]  /*0150*/  ISETP.GE.OR P0, PT, R11, R4, P0 ;  /* 0x000000040b00720c */ /* 0x000fc80000706670 */
[----:B--2---:R-:W-:-:S13]  /*0160*/  ISETP.NE.OR P0, PT, R10, -0x1, P0 ;  /* 0xffffffff0a00780c */ /* 0x004fda0000705670 */
[----:B0-----:R-:W-:Y:S05]  /*0170*/  @P0 EXIT ;  /* 0x000000000000094d */ /* 0x001fea0003800000 */
[----:B------:R-:W-:-:S04]  /*0180*/  IMAD.IADD R11, R12, 0x1, -R5 ;  /* 0x000000010c0b7824 */ /* 0x000fc800078e0a05 */
[----:B------:R-:W-:-:S05]  /*0190*/  IMAD.WIDE R6, R11, 0x4, R6 ;  /* 0x000000040b067825 */ /* 0x000fca00078e0206 */
[----:B------:R-:W2:Y:S01]  /*01a0*/  LDG.E R11, desc[UR6][R6.64] ;  /* 0x00000006060b7981 */ /* 0x000ea2000c1e1900 */
[----:B------:R-:W-:-:S04]  /*01b0*/  IABS R13, R5 ;  /* 0x00000005000d7213 */ /* 0x000fc80000000000 */
[----:B------:R-:W0:Y:S08]  /*01c0*/  I2F.RP R0, R13 ;  /* 0x0000000d00007306 */ /* 0x000e300000209400 */
[----:B0-----:R-:W0:Y:S02]  /*01d0*/  MUFU.RCP R0, R0 ;  /* 0x0000000000007308 */ /* 0x001e240000001000 */
[----:B0-----:R-:W-:-:S06]  /*01e0*/  VIADD R14, R0, 0xffffffe ;  /* 0x0ffffffe000e7836 */ /* 0x001fcc0000000000 */
[----:B------:R0:W1:Y:S02]  /*01f0*/  F2I.FTZ.U32.TRUNC.NTZ R15, R14 ;  /* 0x0000000e000f7305 */ /* 0x000064000021f000 */
[----:B0-----:R-:W-:Y:S02]  /*0200*/  IMAD.MOV.U32 R14, RZ, RZ, RZ ;  /* 0x000000ffff0e7224 */ /* 0x001fe400078e00ff */
[----:B-1----:R-:W-:-:S04]  /*0210*/  IMAD.MOV R10, RZ, RZ, -R15 ;  /* 0x000000ffff0a7224 */ /* 0x002fc800078e0a0f */
[----:B------:R-:W-:Y:S01]  /*0220*/  IMAD R17, R10, R13, RZ ;  /* 0x0000000d0a117224 */ /* 0x000fe200078e02ff */
[----:B------:R-:W-:-:S03]  /*0230*/  IABS R10, R12 ;  /* 0x0000000c000a7213 */ /* 0x000fc60000000000 */
[----:B------:R-:W-:-:S06]  /*0240*/  IMAD.HI.U32 R15, R15, R17, R14 ;  /* 0x000000110f0f7227 */ /* 0x000fcc00078e000e */
[----:B------:R-:W-:-:S04]  /*0250*/  IMAD.HI.U32 R15, R15, R10, RZ ;  /* 0x0000000a0f0f7227 */ /* 0x000fc800078e00ff */
[----:B------:R-:W-:-:S04]  /*0260*/  IMAD.MOV R0, RZ, RZ, -R15 ;  /* 0x000000ffff007224 */ /* 0x000fc800078e0a0f */
[----:B------:R-:W-:-:S05]  /*0270*/  IMAD R0, R13, R0, R10 ;  /* 0x000000000d007224 */ /* 0x000fca00078e020a */
[----:B------:R-:W-:-:S13]  /*0280*/  ISETP.GT.U32.AND P1, PT, R13, R0, PT ;  /* 0x000000000d00720c */ /* 0x000fda0003f24070 */
[----:B------:R-:W-:Y:S02]  /*0290*/  @!P1 IMAD.IADD R0, R0, 0x1, -R13 ;  /* 0x0000000100009824 */ /* 0x000fe400078e0a0d */
[----:B------:R-:W-:Y:S01]  /*02a0*/  @!P1 VIADD R15, R15, 0x1 ;  /* 0x000000010f0f9836 */ /* 0x000fe20000000000 */
[----:B------:R-:W-:Y:S02]  /*02b0*/  ISETP.NE.AND P1, PT, R5, RZ, PT ;  /* 0x000000ff0500720c */ /* 0x000fe40003f25270 */
[----:B------:R-:W-:Y:S02]  /*02c0*/  ISETP.GE.U32.AND P0, PT, R0, R13, PT ;  /* 0x0000000d0000720c */ /* 0x000fe40003f06070 */
[----:B------:R-:W-:-:S04]  /*02d0*/  LOP3.LUT R0, R12, R5, RZ, 0x3c, !PT ;  /* 0x000000050c007212 */ /* 0x000fc800078e3cff */
[----:B------:R-:W-:-:S07]  /*02e0*/  ISETP.GE.AND P2, PT, R0, RZ, PT ;  /* 0x000000ff0000720c */ /* 0x000fce0003f46270 */
[----:B------:R-:W-:-:S06]  /*02f0*/  @P0 VIADD R15, R15, 0x1 ;  /* 0x000000010f0f0836 */ /* 0x000fcc0000000000 */
[----:B------:R-:W-:Y:S01]  /*0300*/  @!P2 IMAD.MOV R15, RZ, RZ, -R15 ;  /* 0x000000ffff0fa224 */ /* 0x000fe200078e0a0f */
[----:B------:R-:W-:-:S04]  /*0310*/  @!P1 LOP3.LUT R15, RZ, R5, RZ, 0x33, !PT ;  /* 0x00000005ff0f9212 */ /* 0x000fc800078e33ff */
[----:B------:R-:W-:-:S04]  /*0320*/  ISETP.GT.AND P0, PT, R15, R4, PT ;  /* 0x000000040f00720c */ /* 0x000fc80003f04270 */
[----:B------:R-:W-:-:S04]  /*0330*/  ISETP.LT.OR P0, PT, R15, 0x1, P0 ;  /* 0x000000010f00780c */ /* 0x000fc80000701670 */
[C---:B--2---:R-:W-:Y:S02]  /*0340*/  ISETP.EQ.OR P0, PT, R11.reuse, -0x1, P0 ;  /* 0xffffffff0b00780c */ /* 0x044fe40000702670 */
[----:B------:R-:W-:-:S11]  /*0350*/  ISETP.NE.AND P1, PT, R11, -0x1, PT ;  /* 0xffffffff0b00780c */ /* 0x000fd60003f25270 */
[----:B------:R-:W-:Y:S05]  /*0360*/  @P0 BRA `(.L_x_28) ;  /* 0x0000000000280947 */ /* 0x000fea0003800000 */
[----:B------:R-:W0:Y:S01]  /*0370*/  S2R R0, SR_LANEID ;  /* 0x0000000000007919 */ /* 0x000e220000000000 */
[----:B------:R-:W-:Y:S01]  /*0380*/  VOTEU.ANY UR4, UPT, PT ;  /* 0x0000000000047886 */ /* 0x000fe200038e0100 */
[----:B------:R-:W-:Y:S01]  /*0390*/  IMAD.MOV.U32 R13, RZ, RZ, -0x1 ;  /* 0xffffffffff0d7424 */ /* 0x000fe200078e00ff */
[----:B------:R-:W-:Y:S02]  /*03a0*/  UFLO.U32 UR5, UR4 ;  /* 0x00000004000572bd */ /* 0x000fe400080e0000 */
[----:B------:R-:W1:Y:S01]  /*03b0*/  POPC R5, UR4 ;  /* 0x0000000400057d09 */ /* 0x000e620008000000 */
[----:B------:R-:W-:Y:S04]  /*03c0*/  STG.E desc[UR6][R8.64], R11 ;  /* 0x0000000b08007986 */ /* 0x000fe8000c101906 */
[----:B------:R-:W-:Y:S01]  /*03d0*/  STG.E desc[UR6][R6.64], R13 ;  /* 0x0000000d06007986 */ /* 0x000fe2000c101906 */
[----:B0-----:R-:W-:-:S13]  /*03e0*/  ISETP.EQ.U32.AND P0, PT, R0, UR5, PT ;  /* 0x0000000500007c0c */ /* 0x001fda000bf02070 */
[----:B-1----:R-:W-:Y:S01]  /*03f0*/  @P0 REDG.E.ADD.STRONG.GPU desc[UR6][R2.64], R5 ;  /* 0x000000050200098e */ /* 0x002fe2000c12e106 */
[----:B------:R-:W-:Y:S05]  /*0400*/  EXIT ;  /* 0x000000000000794d */ /* 0x000fea0003800000 */
.L_x_28:
[----:B------:R-:W-:Y:S05]  /*0410*/  @!P1 EXIT ;  /* 0x000000000000994d */ /* 0x000fea0003800000 */
[----:B------:R-:W0:Y:S01]  /*0420*/  LDC R2, c[0x0][0x390] ;  /* 0x0000e400ff027b82 */ /* 0x000e220000000800 */
[----:B------:R-:W-:Y:S01]  /*0430*/  IMAD.MOV.U32 R11, RZ, RZ, -0x266e14b1 ;  /* 0xd991eb4fff0b7424 */ /* 0x000fe200078e00ff */
[----:B------:R-:W-:Y:S01]  /*0440*/  BSSY.RECONVERGENT B0, `(.L_x_29) ;  /* 0x000025a000007945 */ /* 0x000fe20003800200 */
        /* <DEDUP_REMOVED lines=16> */
[----:B------:R-:W-:-:S07]  /*0550*/  IMAD.MOV.U32 R13, RZ, RZ, RZ ;  /* 0x000000ffff0d7224 */ /* 0x000fce00078e00ff */
.L_x_39:
[----:B0-----:R-:W-:Y:S01]  /*0560*/  LOP3.LUT R2, R12, 0x3, RZ, 0xc0, !PT ;  /* 0x000000030c027812 */ /* 0x001fe200078ec0ff */
[----:B------:R-:W-:Y:S03]  /*0570*/  BSSY.RECONVERGENT B1, `(.L_x_31) ;  /* 0x0000240000017945 */ /* 0x000fe60003800200 */
[----:B------:R-:W-:-:S04]  /*0580*/  ISETP.NE.U32.AND P0, PT, R2, RZ, PT ;  /* 0x000000ff0200720c */ /* 0x000fc80003f05070 */
[----:B------:R-:W-:-:S13]  /*0590*/  ISETP.NE.AND.EX P0, PT, RZ, RZ, PT, P0 ;  /* 0x000000ffff00720c */ /* 0x000fda0003f05300 */
[----:B------:R-:W-:Y:S05]  /*05a0*/  @!P0 BRA `(.L_x_32) ;  /* 0x0000002000f08947 */ /* 0x000fea0003800000 */
[----:B------:R-:W0:Y:S01]  /*05b0*/  LDC.64 R10, c[0x4][RZ] ;  /* 0x01000000ff0a7b82 */ /* 0x000e220000000a00 */
[----:B------:R-:W-:Y:S02]  /*05c0*/  CS2R R2, SRZ ;  /* 0x0000000000027805 */ /* 0x000fe4000001ff00 */
[----:B------:R-:W-:Y:S02]  /*05d0*/  CS2R R4, SRZ ;  /* 0x0000000000047805 */ /* 0x000fe4000001ff00 */
[----:B------:R-:W-:Y:S01]  /*05e0*/  CS2R R6, SRZ ;  /* 0x0000000000067805 */ /* 0x000fe2000001ff00 */
[----:B0-----:R-:W-:-:S07]  /*05f0*/  IMAD.WIDE.U32 R10, R13, 0xc80, R10 ;  /* 0x00000c800d0a7825 */ /* 0x001fce00078e000a */
.L_x_34:
[----:B------:R-:W-:-:S06]  /*0600*/  IMAD R16, R2, 0x4, R1 ;  /* 0x0000000402107824 */ /* 0x000fcc00078e0201 */
[----:B------:R-:W5:Y:S01]  /*0610*/  LDL R16, [R16+0x4] ;  /* 0x0000040010107983 */ /* 0x000f620000100800 */
[----:B------:R-:W-:-:S05]  /*0620*/  UMOV UR4, URZ ;  /* 0x000000ff00047c82 */ /* 0x000fca0008000000 */
.L_x_33:
[----:B-----5:R-:W-:Y:S01]  /*0630*/  SHF.R.U32.HI R21, RZ, UR4, R16 ;  /* 0x00000004ff157c19 */ /* 0x020fe20008011610 */
[----:B------:R-:W-:-:S03]  /*0640*/  IMAD.SHL.U32 R14, R2, 0x20, RZ ;  /* 0x00000020020e7824 */ /* 0x000fc600078e00ff */
[----:B------:R-:W-:Y:S01]  /*0650*/  LOP3.LUT R15, R21, 0x1, RZ, 0xc0, !PT ;  /* 0x00000001150f7812 */ /* 0x000fe200078ec0ff */
[----:B------:R-:W-:-:S03]  /*0660*/  VIADD R14, R14, UR4 ;  /* 0x000000040e0e7c36 */ /* 0x000fc60008000000 */
        /* <DEDUP_REMOVED lines=104> */
[----:B------:R-:W-:Y:S02]  /*0cf0*/  @P0 LOP3.LUT R5, R5, R22, RZ, 0x3c, !PT ;  /* 0x0000001605050212 */ /* 0x000fe400078e3cff */
[----:B------:R-:W-:Y:S01]  /*0d00*/  LOP3.LUT P0, RZ, R21, 0x8000, RZ, 0xc0, !PT ;  /* 0x0000800015ff7812 */ /* 0x000fe2000780c0ff */
[----:B------:R-:W4:Y:S01]  /*0d10*/  @P2 LDG.E R22, desc[UR6][R14.64+0xd0] ;  /* 0x0000d0060e162981 */ /* 0x000f22000c1e1900 */
[----:B------:R-:W-:-:S03]  /*0d20*/  @P1 LOP3.LUT R3, R3, R24, RZ, 0x3c, !PT ;  /* 0x0000001803031212 */ /* 0x000fc600078e3cff */
[----:B------:R-:W4:Y:S01]  /*0d30*/  @P3 LDG.E R21, desc[UR6][R14.64+0xe0] ;  /* 0x0000e0060e153981 */ /* 0x000f22000c1e1900 */
[----:B------:R-:W-:-:S03]  /*0d40*/  @P1 LOP3.LUT R7, R7, R26, RZ, 0x3c, !PT ;  /* 0x0000001a07071212 */ /* 0x000fc600078e3cff */
[----:B------:R-:W4:Y:S01]  /*0d50*/  @P2 LDG.E R24, desc[UR6][R14.64+0xd8] ;  /* 0x0000d8060e182981 */ /* 0x000f22000c1e1900 */
[----:B------:R-:W-:-:S03]  /*0d60*/  @P1 LOP3.LUT R6, R6, R23, RZ, 0x3c, !PT ;  /* 0x0000001706061212 */ /* 0x000fc600078e3cff */
[----:B------:R-:W4:Y:S01]  /*0d70*/  @P3 LDG.E R26, desc[UR6][R14.64+0xdc] ;  /* 0x0000dc060e1a3981 */ /* 0x000f22000c1e1900 */
[----:B------:R-:W-:-:S03]  /*0d80*/  @P1 LOP3.LUT R5, R5, R28, RZ, 0x3c, !PT ;  /* 0x0000001c05051212 */ /* 0x000fc600078e3cff */
[----:B------:R-:W4:Y:S04]  /*0d90*/  @P3 LDG.E R28, desc[UR6][R14.64+0xe4] ;  /* 0x0000e4060e1c3981 */ /* 0x000f28000c1e1900 */
[----:B------:R-:W4:Y:S01]  /*0da0*/  @P3 LDG.E R23, desc[UR6][R14.64+0xe8] ;  /* 0x0000e8060e173981 */ /* 0x000f22000c1e1900 */
[----:B--2---:R-:W-:-:S03]  /*0db0*/  @P2 LOP3.LUT R3, R3, R18, RZ, 0x3c, !PT ;  /* 0x0000001203032212 */ /* 0x004fc600078e3cff */
[----:B------:R-:W2:Y:S01]  /*0dc0*/  @P4 LDG.E R18, desc[UR6][R14.64+0xf0] ;  /* 0x0000f0060e124981 */ /* 0x000ea2000c1e1900 */
[----:B---3--:R-:W-:Y:S02]  /*0dd0*/  @P2 LOP3.LUT R6, R6, R17, RZ, 0x3c, !PT ;  /* 0x0000001106062212 */ /* 0x008fe400078e3cff */
[----:B------:R-:W-:Y:S01]  /*0de0*/  @P1 LOP3.LUT R4, R4, R25, RZ, 0x3c, !PT ;  /* 0x0000001904041212 */ /* 0x000fe200078e3cff */
[----:B------:R-:W3:Y:S03]  /*0df0*/  @P5 LDG.E R17, desc[UR6][R14.64+0x110] ;  /* 0x000110060e115981 */ /* 0x000ee6000c1e1900 */
[----:B----4-:R-:W-:Y:S02]  /*0e00*/  @P2 LOP3.LUT R4, R4, R19, RZ, 0x3c, !PT ;  /* 0x0000001304042212 */ /* 0x010fe400078e3cff */
[----:B------:R-:W4:Y:S01]  /*0e10*/  @P4 LDG.E R19, desc[UR6][R14.64+0xf4] ;  /* 0x0000f4060e134981 */ /* 0x000f22000c1e1900 */
        /* <DEDUP_REMOVED lines=12> */
[----:B--2---:R-:W-:-:S03]  /*0ee0*/  @P4 LOP3.LUT R3, R3, R18, RZ, 0x3c, !PT ;  /* 0x0000001203034212 */ /* 0x004fc600078e3cff */
[----:B------:R-:W2:Y:S01]  /*0ef0*/  @P5 LDG.E R18, desc[UR6][R14.64+0x114] ;  /* 0x000114060e125981 */ /* 0x000ea2000c1e1900 */
[----:B------:R-:W-:-:S03]  /*0f00*/  @P3 LOP3.LUT R5, R5, R20, RZ, 0x3c, !PT ;  /* 0x0000001405053212 */ /* 0x000fc600078e3cff */
[----:B------:R-:W2:Y:S01]  /*0f10*/  @P6 LDG.E R20, desc[UR6][R14.64+0x118] ;  /* 0x000118060e146981 */ /* 0x000ea2000c1e1900 */
[----:B----4-:R-:W-:-:S03]  /*0f20*/  @P4 LOP3.LUT R6, R6, R19, RZ, 0x3c, !PT ;  /* 0x0000001306064212 */ /* 0x010fc600078e3cff */
[----:B------:R-:W4:Y:S01]  /*0f30*/  @P6 LDG.E R19, desc[UR6][R14.64+0x11c] ;  /* 0x00011c060e136981 */ /* 0x000f22000c1e1900 */
[----:B---3--:R-:W-:-:S03]  /*0f40*/  @P4 LOP3.LUT R7, R7, R22, RZ, 0x3c, !PT ;  /* 0x0000001607074212 */ /* 0x008fc600078e3cff */
[----:B------:R-:W3:Y:S01]  /*0f50*/  @P6 LDG.E R22, desc[UR6][R14.64+0x120] ;  /* 0x000120060e166981 */ /* 0x000ee2000c1e1900 */
[----:B------:R-:W-:-:S03]  /*0f60*/  @P4 LOP3.LUT R4, R4, R21, RZ, 0x3c, !PT ;  /* 0x0000001504044212 */ /* 0x000fc600078e3cff */
[----:B------:R-:W3:Y:S01]  /*0f70*/  @P0 LDG.E R21, desc[UR6][R14.64+0x130] ;  /* 0x000130060e150981 */ /* 0x000ee2000c1e1900 */
[----:B------:R-:W-:Y:S02]  /*0f80*/  @P4 LOP3.LUT R5, R5, R24, RZ, 0x3c, !PT ;  /* 0x0000001805054212 */ /* 0x000fe400078e3cff */
[----:B------:R-:W-:Y:S01]  /*0f90*/  @P5 LOP3.LUT R4, R4, R17, RZ, 0x3c, !PT ;  /* 0x0000001104045212 */ /* 0x000fe200078e3cff */
[----:B------:R-:W3:Y:S01]  /*0fa0*/  @P6 LDG.E R24, desc[UR6][R14.64+0x128] ;  /* 0x000128060e186981 */ /* 0x000ee2000c1e1900 */
[----:B------:R-:W-:-:S03]  /*0fb0*/  @P5 LOP3.LUT R3, R3, R26, RZ, 0x3c, !PT ;  /* 0x0000001a03035212 */ /* 0x000fc600078e3cff */
[----:B------:R-:W3:Y:S01]  /*0fc0*/  @P6 LDG.E R17, desc[UR6][R14.64+0x124] ;  /* 0x000124060e116981 */ /* 0x000ee2000c1e1900 */
[----:B------:R-:W-:-:S03]  /*0fd0*/  @P5 LOP3.LUT R7, R7, R28, RZ, 0x3c, !PT ;  /* 0x0000001c07075212 */ /* 0x000fc600078e3cff */
[----:B------:R-:W3:Y:S01]  /*0fe0*/  @P0 LDG.E R26, desc[UR6][R14.64+0x12c] ;  /* 0x00012c060e1a0981 */ /* 0x000ee2000c1e1900 */
[----:B------:R-:W-:-:S03]  /*0ff0*/  @P5 LOP3.LUT R6, R6, R23, RZ, 0x3c, !PT ;  /* 0x0000001706065212 */ /* 0x000fc600078e3cff */
[----:B------:R-:W3:Y:S04]  /*1000*/  @P0 LDG.E R28, desc[UR6][R14.64+0x13c] ;  /* 0x00013c060e1c0981 */ /* 0x000ee8000c1e1900 */
[----:B------:R-:W3:Y:S01]  /*1010*/  @P0 LDG.E R23, desc[UR6][R14.64+0x138] ;  /* 0x000138060e170981 */ /* 0x000ee2000c1e1900 */
[----:B--2---:R-:W-:-:S03]  /*1020*/  @P5 LOP3.LUT R5, R5, R18, RZ, 0x3c, !PT ;  /* 0x0000001205055212 */ /* 0x004fc600078e3cff */
[----:B------:R-:W2:Y:S01]  /*1030*/  @P0 LDG.E R18, desc[UR6][R14.64+0x134] ;  /* 0x000134060e120981 */ /* 0x000ea2000c1e1900 */
[----:B------:R-:W-:-:S04]  /*1040*/  UIADD3 UR4, UPT, UPT, UR4, 0x10, URZ ;  /* 0x0000001004047890 */ /* 0x000fc8000fffe0ff */
[----:B------:R-:W-:Y:S01]  /*1050*/  UISETP.NE.AND UP0, UPT, UR4, 0x20, UPT ;  /* 0x000000200400788c */ /* 0x000fe2000bf05270 */
[----:B------:R-:W-:Y:S02]  /*1060*/  @P6 LOP3.LUT R3, R3, R20, RZ, 0x3c, !PT ;  /* 0x0000001403036212 */ /* 0x000fe400078e3cff */
[----:B----4-:R-:W-:Y:S02]  /*1070*/  @P6 LOP3.LUT R6, R6, R19, RZ, 0x3c, !PT ;  /* 0x0000001306066212 */ /* 0x010fe400078e3cff */
[----:B---3--:R-:W-:Y:S02]  /*1080*/  @P6 LOP3.LUT R7, R7, R22, RZ, 0x3c, !PT ;  /* 0x0000001607076212 */ /* 0x008fe400078e3cff */
[----:B------:R-:W-:Y:S02]  /*1090*/  @P0 LOP3.LUT R6, R6, R21, RZ, 0x3c, !PT ;  /* 0x0000001506060212 */ /* 0x000fe400078e3cff */
[----:B------:R-:W-:Y:S02]  /*10a0*/  @P6 LOP3.LUT R5, R5, R24, RZ, 0x3c, !PT ;  /* 0x0000001805056212 */ /* 0x000fe400078e3cff */
[----:B------:R-:W-:-:S02]  /*10b0*/  @P6 LOP3.LUT R4, R4, R17, RZ, 0x3c, !PT ;  /* 0x0000001104046212 */ /* 0x000fc400078e3cff */
[----:B------:R-:W-:Y:S02]  /*10c0*/  @P0 LOP3.LUT R3, R3, R26, RZ, 0x3c, !PT ;  /* 0x0000001a03030212 */ /* 0x000fe400078e3cff */
[----:B------:R-:W-:Y:S02]  /*10d0*/  @P0 LOP3.LUT R5, R5, R28, RZ, 0x3c, !PT ;  /* 0x0000001c05050212 */ /* 0x000fe400078e3cff */
[----:B------:R-:W-:Y:S02]  /*10e0*/  @P0 LOP3.LUT R4, R4, R23, RZ, 0x3c, !PT ;  /* 0x0000001704040212 */ /* 0x000fe400078e3cff */
[----:B--2---:R-:W-:Y:S01]  /*10f0*/  @P0 LOP3.LUT R7, R7, R18, RZ, 0x3c, !PT ;  /* 0x0000001207070212 */ /* 0x004fe200078e3cff */
[----:B------:R-:W-:Y:S06]  /*1100*/  BRA.U UP0, `(.L_x_33) ;  /* 0xfffffff500487547 */ /* 0x000fec000b83ffff */
        /* <DEDUP_REMOVED lines=10> */
[----:B------:R-:W-:Y:S01]  /*11b0*/  UMOV UR4, URZ ;  /* 0x000000ff00047c82 */ /* 0x000fe20008000000 */
[----:B------:R-:W-:Y:S01]  /*11c0*/  CS2R R2, SRZ ;  /* 0x0000000000027805 */ /* 0x000fe2000001ff00 */
[----:B------:R-:W-:Y:S01]  /*11d0*/  IMAD.MOV.U32 R4, RZ, RZ, RZ ;  /* 0x000000ffff047224 */ /* 0x000fe200078e00ff */
[----:B------:R-:W-:Y:S01]  /*11e0*/  CS2R R6, SRZ ;  /* 0x0000000000067805 */ /* 0x000fe2000001ff00 */
[----:B------:R-:W-:-:S07]  /*11f0*/  IMAD.U32 R5, RZ, RZ, UR4 ;  /* 0x00000004ff057e24 */ /* 0x000fce000f8e00ff */
.L_x_36:
[----:B------:R-:W-:-:S06]  /*1200*/  IMAD R16, R2, 0x4, R1 ;  /* 0x0000000402107824 */ /* 0x000fcc00078e0201 */
[----:B------:R-:W5:Y:S01]  /*1210*/  LDL R16, [R16+0x4] ;  /* 0x0000040010107983 */ /* 0x000f620000100800 */
[----:B------:R-:W-:-:S05]  /*1220*/  UMOV UR4, URZ ;  /* 0x000000ff00047c82 */ /* 0x000fca0008000000 */
.L_x_35:
        /* <DEDUP_REMOVED lines=184> */
[----:B------:R-:W-:Y:S01]  /*1db0*/  UMOV UR4, URZ ;  /* 0x000000ff00047c82 */ /* 0x000fe20008000000 */
[----:B------:R-:W-:Y:S01]  /*1dc0*/  CS2R R2, SRZ ;  /* 0x0000000000027805 */ /* 0x000fe2000001ff00 */
[----:B------:R-:W-:Y:S01]  /*1dd0*/  IMAD.MOV.U32 R4, RZ, RZ, RZ ;  /* 0x000000ffff047224 */ /* 0x000fe200078e00ff */
[----:B------:R-:W-:Y:S01]  /*1de0*/  CS2R R6, SRZ ;  /* 0x0000000000067805 */ /* 0x000fe2000001ff00 */
[----:B------:R-:W-:-:S07]  /*1df0*/  IMAD.U32 R5, RZ, RZ, UR4 ;  /* 0x00000004ff057e24 */ /* 0x000fce000f8e00ff */
.L_x_38:
[----:B------:R-:W-:-:S06]  /*1e00*/  IMAD R16, R2, 0x4, R1 ;  /* 0x0000000402107824 */ /* 0x000fcc00078e0201 */
[----:B------:R-:W5:Y:S01]  /*1e10*/  LDL R16, [R16+0x4] ;  /* 0x0000040010107983 */ /* 0x000f620000100800 */
[----:B------:R-:W-:-:S05]  /*1e20*/  UMOV UR4, URZ ;  /* 0x000000ff00047c82 */ /* 0x000fca0008000000 */
.L_x_37:
        /* <DEDUP_REMOVED lines=177> */
[----:B------:R0:W-:Y:S04]  /*2940*/  STL.64 [R1+0x8], R6 ;  /* 0x0000080601007387 */ /* 0x0001e80000100a00 */
[----:B------:R0:W-:Y:S04]  /*2950*/  STL [R1+0x4], R3 ;  /* 0x0000040301007387 */ /* 0x0001e80000100800 */
[----:B------:R0:W-:Y:S02]  /*2960*/  STL.64 [R1+0x10], R4 ;  /* 0x0000100401007387 */ /* 0x0001e40000100a00 */
.L_x_32:
[----:B------:R-:W-:Y:S05]  /*2970*/  BSYNC.RECONVERGENT B1 ;  /* 0x0000000000017941 */ /* 0x000fea0003800200 */
.L_x_31:
[C---:B------:R-:W-:Y:S01]  /*2980*/  ISETP.GT.U32.AND P0, PT, R12.reuse, 0x3, PT ;  /* 0x000000030c00780c */ /* 0x040fe20003f04070 */
[----:B------:R-:W-:Y:S01]  /*2990*/  VIADD R13, R13, 0x1 ;  /* 0x000000010d0d7836 */ /* 0x000fe20000000000 */
[--C-:B------:R-:W-:Y:S02]  /*29a0*/  SHF.R.U64 R12, R12, 0x2, R0.reuse ;  /* 0x000000020c0c7819 */ /* 0x100fe40000001200 */
[----:B------:R-:W-:Y:S02]  /*29b0*/  ISETP.GT.U32.AND.EX P0, PT, R0, RZ, PT, P0 ;  /* 0x000000ff0000720c */ /* 0x000fe40003f04100 */
[----:B------:R-:W-:-:S11]  /*29c0*/  SHF.R.U32.HI R0, RZ, 0x2, R0 ;  /* 0x00000002ff007819 */ /* 0x000fd60000011600 */
[----:B------:R-:W-:Y:S05]  /*29d0*/  @P0 BRA `(.L_x_39) ;  /* 0xffffffd800e00947 */ /* 0x000fea000383ffff */
.L_x_30:
[----:B------:R-:W-:Y:S05]  /*29e0*/  BSYNC.RECONVERGENT B0 ;  /* 0x0000000000007941 */ /* 0x000fea0003800200 */
.L_x_29:
[----:B------:R-:W1:Y:S01]  /*29f0*/  LDCU UR8, c[0x0][0x394] ;  /* 0x00007280ff0877ac */ /* 0x000e620008000800 */
[----:B0-----:R-:W0:Y:S01]  /*2a00*/  LDC R4, c[0x0][0x390] ;  /* 0x0000e400ff047b82 */ /* 0x001e220000000800 */
[----:B------:R-:W-:Y:S01]  /*2a10*/  SHF.R.U32.HI R0, RZ, 0x2, R3 ;  /* 0x00000002ff007819 */ /* 0x000fe20000011603 */
[----:B------:R-:W-:Y:S01]  /*2a20*/  IMAD.MOV.U32 R10, RZ, RZ, -0x266e14b1 ;  /* 0xd991eb4fff0a7424 */ /* 0x000fe200078e00ff */
[----:B------:R-:W-:Y:S02]  /*2a30*/  VOTEU.ANY UR4, UPT, PT ;  /* 0x0000000000047886 */ /* 0x000fe400038e0100 */
[----:B------:R-:W-:Y:S01]  /*2a40*/  LOP3.LUT R0, R0, R3, RZ, 0x3c, !PT ;  /* 0x0000000300007212 */ /* 0x000fe200078e3cff */
[----:B------:R-:W-:Y:S01]  /*2a50*/  IMAD.SHL.U32 R3, R5, 0x10, RZ ;  /* 0x0000001005037824 */ /* 0x000fe200078e00ff */
[----:B------:R-:W-:Y:S01]  /*2a60*/  UFLO.U32 UR5, UR4 ;  /* 0x00000004000572bd */ /* 0x000fe200080e0000 */
[----:B-1----:R-:W1:Y:S01]  /*2a70*/  I2F.U32.RP R2, UR8 ;  /* 0x0000000800027d06 */ /* 0x002e620008209000 */
[----:B------:R-:W-:-:S02]  /*2a80*/  ISETP.NE.U32.AND P1, PT, RZ, UR8, PT ;  /* 0x00000008ff007c0c */ /* 0x000fc4000bf25070 */
[C---:B0-----:R-:W-:Y:S02]  /*2a90*/  ISETP.GT.AND P0, PT, R4.reuse, -0x1, PT ;  /* 0xffffffff0400780c */ /* 0x041fe40003f04270 */
[----:B------:R-:W-:Y:S02]  /*2aa0*/  LOP3.LUT R4, R4, 0xaad26b49, RZ, 0x3c, !PT ;  /* 0xaad26b4904047812 */ /* 0x000fe400078e3cff */
[----:B------:R-:W-:-:S03]  /*2ab0*/  SEL R11, R10, 0x8bf16996, P0 ;  /* 0x8bf169960a0b7807 */ /* 0x000fc60000000000 */
[----:B------:R-:W-:Y:S01]  /*2ac0*/  IMAD R4, R4, 0x4182bed5, RZ ;  /* 0x4182bed504047824 */ /* 0x000fe200078e02ff */
[----:B-1----:R-:W0:Y:S04]  /*2ad0*/  MUFU.RCP R2, R2 ;  /* 0x0000000200027308 */ /* 0x002e280000001000 */
[----:B------:R-:W-:Y:S02]  /*2ae0*/  IADD3 R11, PT, PT, R11, 0x64f0c9, R4 ;  /* 0x0064f0c90b0b7810 */ /* 0x000fe40007ffe004 */
[----:B------:R-:W1:Y:S01]  /*2af0*/  S2R R4, SR_LANEID ;  /* 0x0000000000047919 */ /* 0x000e620000000000 */
[----:B0-----:R-:W-:Y:S02]  /*2b00*/  VIADD R6, R2, 0xffffffe ;  /* 0x0ffffffe02067836 */ /* 0x001fe40000000000 */
[----:B------:R-:W-:-:S02]  /*2b10*/  IMAD.SHL.U32 R2, R0, 0x2, RZ ;  /* 0x0000000200027824 */ /* 0x000fc400078e00ff */
[----:B------:R-:W0:Y:S03]  /*2b20*/  F2I.FTZ.U32.TRUNC.NTZ R7, R6 ;  /* 0x0000000600077305 */ /* 0x000e26000021f000 */
[----:B------:R-:W-:-:S04]  /*2b30*/  LOP3.LUT R2, R0, R2, R3, 0x96, !PT ;  /* 0x0000000200027212 */ /* 0x000fc800078e9603 */
[----:B------:R-:W-:Y:S02]  /*2b40*/  LOP3.LUT R2, R2, R5, RZ, 0x3c, !PT ;  /* 0x0000000502027212 */ /* 0x000fe400078e3cff */
[----:B------:R-:W2:Y:S02]  /*2b50*/  POPC R5, UR4 ;  /* 0x0000000400057d09 */ /* 0x000ea40008000000 */
[----:B------:R-:W-:Y:S01]  /*2b60*/  IADD3 R2, PT, PT, R11, 0x587c5, R2 ;  /* 0x000587c50b027810 */ /* 0x000fe20007ffe002 */
[----:B0-----:R-:W-:-:S04]  /*2b70*/  IMAD.MOV R6, RZ, RZ, -R7 ;  /* 0x000000ffff067224 */ /* 0x001fc800078e0a07 */
[----:B------:R-:W-:Y:S02]  /*2b80*/  IMAD R3, R6, UR8, RZ ;  /* 0x0000000806037c24 */ /* 0x000fe4000f8e02ff */
[----:B------:R-:W-:-:S04]  /*2b90*/  IMAD.MOV.U32 R6, RZ, RZ, RZ ;  /* 0x000000ffff067224 */ /* 0x000fc800078e00ff */
[----:B------:R-:W-:-:S06]  /*2ba0*/  IMAD.HI.U32 R7, R7, R3, R6 ;  /* 0x0000000307077227 */ /* 0x000fcc00078e0006 */
[----:B------:R-:W-:-:S04]  /*2bb0*/  IMAD.HI.U32 R7, R7, R2, RZ ;  /* 0x0000000207077227 */ /* 0x000fc800078e00ff */
[----:B------:R-:W-:-:S04]  /*2bc0*/  IMAD.MOV R7, RZ, RZ, -R7 ;  /* 0x000000ffff077224 */ /* 0x000fc800078e0a07 */
[----:B------:R-:W-:Y:S02]  /*2bd0*/  IMAD R0, R7, UR8, R2 ;  /* 0x0000000807007c24 */ /* 0x000fe4000f8e0202 */
[----:B------:R-:W2:Y:S03]  /*2be0*/  LDC.64 R2, c[0x0][0x398] ;  /* 0x0000e600ff027b82 */ /* 0x000ea60000000a00 */
[----:B------:R-:W-:-:S13]  /*2bf0*/  ISETP.GE.U32.AND P0, PT, R0, UR8, PT ;  /* 0x0000000800007c0c */ /* 0x000fda000bf06070 */
[----:B------:R-:W-:-:S05]  /*2c00*/  @P0 VIADD R0, R0, -UR8 ;  /* 0x8000000800000c36 */ /* 0x000fca0008000000 */
[----:B------:R-:W-:-:S13]  /*2c10*/  ISETP.GE.U32.AND P0, PT, R0, UR8, PT ;  /* 0x0000000800007c0c */ /* 0x000fda000bf06070 */
[----:B------:R-:W-:Y:S01]  /*2c20*/  @P0 VIADD R0, R0, -UR8 ;  /* 0x8000000800000c36 */ /* 0x000fe20008000000 */
[----:B------:R-:W-:Y:S02]  /*2c30*/  @!P1 LOP3.LUT R0, RZ, UR8, RZ, 0x33, !PT ;  /* 0x00000008ff009c12 */ /* 0x000fe4000f8e33ff */
[----:B-1----:R-:W-:-:S03]  /*2c40*/  ISETP.EQ.U32.AND P0, PT, R4, UR5, PT ;  /* 0x0000000504007c0c */ /* 0x002fc6000bf02070 */
[----:B------:R-:W-:-:S05]  /*2c50*/  VIADD R0, R0, 0x1 ;  /* 0x0000000100007836 */ /* 0x000fca0000000000 */
[----:B------:R-:W-:-:S05]  /*2c60*/  IABS R7, R0 ;  /* 0x0000000000077213 */ /* 0x000fca0000000000 */
[----:B------:R-:W-:Y:S04]  /*2c70*/  STG.E desc[UR6][R8.64], R7 ;  /* 0x0000000708007986 */ /* 0x000fe8000c101906 */
[----:B--2---:R-:W-:Y:S01]  /*2c80*/  @P0 REDG.E.ADD.STRONG.GPU desc[UR6][R2.64], R5 ;  /* 0x000000050200098e */ /* 0x004fe2000c12e106 */
[----:B------:R-:W-:Y:S05]  /*2c90*/  EXIT ;  /* 0x000000000000794d */ /* 0x000fea0003800000 */
.L_x_40:
        /* <DEDUP_REMOVED lines=14> */
.L_x_67:


//--------------------- .text._Z20kernelGenerarTableroPiiiii --------------------------
	.section	.text._Z20kernelGenerarTableroPiiiii,"ax",@progbits
	.align	128
        .global         _Z20kernelGenerarTableroPiiiii
        .type           _Z20kernelGenerarTableroPiiiii,@function
        .size           _Z20kernelGenerarTableroPiiiii,(.L_x_68 - _Z20kernelGenerarTableroPiiiii)
        .other          _Z20kernelGenerarTableroPiiiii,@"STO_CUDA_ENTRY STV_DEFAULT"
_Z20kernelGenerarTableroPiiiii:
.text._Z20kernelGenerarTableroPiiiii:
[----:B------:R-:W0:Y:S01]  /*0000*/  LDC R1, c[0x0][0x37c] ;  /* 0x0000df00ff017b82 */ /* 0x000e220000000800 */
[----:B------:R-:W1:Y:S07]  /*0010*/  S2R R3, SR_TID.Y ;  /* 0x0000000000037919 */ /* 0x000e6e0000002200 */
[----:B------:R-:W2:Y:S01]  /*0020*/  LDC R11, c[0x0][0x360] ;  /* 0x0000d800ff0b7b82 */ /* 0x000ea20000000800 */
[----:B0-----:R-:W-:Y:S01]  /*0030*/  VIADD R1, R1, 0xffffffd0 ;  /* 0xffffffd001017836 */ /* 0x001fe20000000000 */
[----:B------:R-:W2:Y:S06]  /*0040*/  S2R R2, SR_TID.X ;  /* 0x0000000000027919 */ /* 0x000eac0000002100 */
[----:B------:R-:W1:Y:S08]  /*0050*/  S2UR UR5, SR_CTAID.Y ;  /* 0x00000000000579c3 */ /* 0x000e700000002600 */
[----:B------:R-:W1:Y:S08]  /*0060*/  LDC R0, c[0x0][0x364] ;  /* 0x0000d900ff007b82 */ /* 0x000e700000000800 */
[----:B------:R-:W2:Y:S08]  /*0070*/  S2UR UR4, SR_CTAID.X ;  /* 0x00000000000479c3 */ /* 0x000eb00000002500 */
[----:B------:R-:W0:Y:S01]  /*0080*/  LDC.64 R6, c[0x0][0x390] ;  /* 0x0000e400ff067b82 */ /* 0x000e220000000a00 */
[----:B-1----:R-:W-:-:S02]  /*0090*/  IMAD R0, R0, UR5, R3 ;  /* 0x0000000500007c24 */ /* 0x002fc4000f8e0203 */
[----:B--2---:R-:W-:-:S03]  /*00a0*/  IMAD R11, R11, UR4, R2 ;  /* 0x000000040b0b7c24 */ /* 0x004fc6000f8e0202 */
[----:B0-----:R-:W-:-:S04]  /*00b0*/  ISETP.GE.AND P0, PT, R0, R7, PT ;  /* 0x000000070000720c */ /* 0x001fc80003f06270 */
[----:B------:R-:W-:-:S13]  /*00c0*/  ISETP.GE.OR P0, PT, R11, R6, P0 ;  /* 0x000000060b00720c */ /* 0x000fda0000706670 */
[----:B------:R-:W-:Y:S05]  /*00d0*/  @P0 EXIT ;  /* 0x000000000000094d */ /* 0x000fea0003800000 */
[----:B------:R-:W0:Y:S01]  /*00e0*/  LDC R3, c[0x0][0x388] ;  /* 0x0000e200ff037b82 */ /* 0x000e220000000800 */
[----:B------:R-:W-:Y:S01]  /*00f0*/  IMAD.MOV.U32 R4, RZ, RZ, -0x266e14b1 ;  /* 0xd991eb4fff047424 */ /* 0x000fe200078e00ff */
[----:B------:R-:W1:Y:S01]  /*0100*/  LDCU.64 UR6, c[0x0][0x358] ;  /* 0x00006b00ff0677ac */ /* 0x000e620008000a00 */
[----:B------:R-:W-:Y:S01]  /*0110*/  BSSY.RECONVERGENT B0, `(.L_x_41) ;  /* 0x000025f000007945 */ /* 0x000fe20003800200 */
[C---:B0-----:R-:W-:Y:S02]  /*0120*/  ISETP.GT.AND P0, PT, R3.reuse, -0x1, PT ;  /* 0xffffffff0300780c */ /* 0x041fe40003f04270 */
[----:B------:R-:W-:Y:S02]  /*0130*/  LOP3.LUT R2, R3, 0xaad26b49, RZ, 0x3c, !PT ;  /* 0xaad26b4903027812 */ /* 0x000fe400078e3cff */
[----:B------:R-:W-:Y:S02]  /*0140*/  SEL R4, R4, 0x8bf16996, P0 ;  /* 0x8bf1699604047807 */ /* 0x000fe40000000000 */
[----:B------:R-:W-:Y:S01]  /*0150*/  ISETP.GT.AND P0, PT, R6, R7, PT ;  /* 0x000000070600720c */ /* 0x000fe20003f04270 */
[----:B------:R-:W-:-:S02]  /*0160*/  IMAD R3, R2, 0x4182bed5, RZ ;  /* 0x4182bed502037824 */ /* 0x000fc400078e02ff */
[C---:B------:R-:W-:Y:S02]  /*0170*/  VIADD R9, R4.reuse, 0x1f123bb5 ;  /* 0x1f123bb504097836 */ /* 0x040fe40000000000 */
[C---:B------:R-:W-:Y:S01]  /*0180*/  VIADD R5, R3.reuse, 0x583f19 ;  /* 0x00583f1903057836 */ /* 0x040fe20000000000 */
[----:B------:R-:W-:Y:S01]  /*0190*/  LOP3.LUT R8, R3, 0x159a55e5, RZ, 0x3c, !PT ;  /* 0x159a55e503087812 */ /* 0x000fe200078e3cff */
[----:B------:R-:W-:Y:S01]  /*01a0*/  IMAD R7, R11, R7, R0 ;  /* 0x000000070b077224 */ /* 0x000fe200078e0200 */
[C---:B------:R-:W-:Y:S01]  /*01b0*/  IADD3 R2, PT, PT, R4.reuse, 0x64f0c9, R3 ;  /* 0x0064f0c904027810 */ /* 0x040fe20007ffe003 */
[----:B------:R-:W-:Y:S01]  /*01c0*/  VIADD R3, R3, 0x75bcd15 ;  /* 0x075bcd1503037836 */ /* 0x000fe20000000000 */
[----:B------:R-:W-:Y:S01]  /*01d0*/  LOP3.LUT R4, R4, 0x5491333, RZ, 0x3c, !PT ;  /* 0x0549133304047812 */ /* 0x000fe200078e3cff */
[----:B------:R0:W-:Y:S02]  /*01e0*/  STL.64 [R1+0x8], R8 ;  /* 0x0000080801007387 */ /* 0x0001e40000100a00 */
[----:B------:R-:W-:-:S02]  /*01f0*/  @P0 IMAD R7, R0, R6, R11 ;  /* 0x0000000600070224 */ /* 0x000fc400078e020b */
[----:B------:R0:W-:Y:S03]  /*0200*/  STL.64 [R1], R2 ;  /* 0x0000000201007387 */ /* 0x0001e60000100a00 */
[----:B------:R-:W-:Y:S01]  /*0210*/  ISETP.NE.AND P0, PT, R7, RZ, PT ;  /* 0x000000ff0700720c */ /* 0x000fe20003f05270 */
[----:B------:R0:W-:Y:S01]  /*0220*/  STL.64 [R1+0x10], R4 ;  /* 0x0000100401007387 */ /* 0x0001e20000100a00 */
[----:B------:R-:W-:-:S11]  /*0230*/  SHF.R.S32.HI R0, RZ, 0x1f, R7 ;  /* 0x0000001fff007819 */ /* 0x000fd60000011407 */
[----:B01----:R-:W-:Y:S05]  /*0240*/  @!P0 BRA `(.L_x_42) ;  /* 0x00000024002c8947 */ /* 0x003fea0003800000 */
[----:B------:R-:W-:Y:S02]  /*0250*/  IMAD.MOV.U32 R12, RZ, RZ, RZ ;  /* 0x000000ffff0c7224 */ /* 0x000fe400078e00ff */
[----:B------:R-:W-:Y:S02]  /*0260*/  IMAD.MOV.U32 R13, RZ, RZ, R7 ;  /* 0x000000ffff0d7224 */ /* 0x000fe400078e0007 */
[----:B------:R-:W-:-:S07]  /*0270*/  IMAD.MOV.U32 R6, RZ, RZ, R0 ;  /* 0x000000ffff067224 */ /* 0x000fce00078e0000 */
.L_x_51:
[----:B------:R-:W-:Y:S01]  /*0280*/  LOP3.LUT R2, R13, 0x3, RZ, 0xc0, !PT ;  /* 0x000000030d027812 */ /* 0x000fe200078ec0ff */
[----:B------:R-:W-:Y:S03]  /*0290*/  BSSY.RECONVERGENT B1, `(.L_x_43) ;  /* 0x0000240000017945 */ /* 0x000fe60003800200 */
[----:B------:R-:W-:-:S04]  /*02a0*/  ISETP.NE.U32.AND P0, PT, R2, RZ, PT ;  /* 0x000000ff0200720c */ /* 0x000fc80003f05070 */
[----:B------:R-:W-:-:S13]  /*02b0*/  ISETP.NE.AND.EX P0, PT, RZ, RZ, PT, P0 ;  /* 0x000000ffff00720c */ /* 0x000fda0003f05300 */
[----:B0-----:R-:W-:Y:S05]  /*02c0*/  @!P0 BRA `(.L_x_44) ;  /* 0x0000002000f08947 */ /* 0x001fea0003800000 */
[----:B------:R-:W0:Y:S01]  /*02d0*/  LDC.64 R10, c[0x4][RZ] ;  /* 0x01000000ff0a7b82 */ /* 0x000e220000000a00 */
[----:B------:R-:W-:Y:S02]  /*02e0*/  CS2R R2, SRZ ;  /* 0x0000000000027805 */ /* 0x000fe4000001ff00 */
[----:B------:R-:W-:Y:S02]  /*02f0*/  CS2R R4, SRZ ;  /* 0x0000000000047805 */ /* 0x000fe4000001ff00 */
[----:B------:R-:W-:Y:S01]  /*0300*/  CS2R R8, SRZ ;  /* 0x0000000000087805 */ /* 0x000fe2000001ff00 */
[----:B0-----:R-:W-:-:S07]  /*0310*/  IMAD.WIDE.U32 R10, R12, 0xc80, R10 ;  /* 0x00000c800c0a7825 */ /* 0x001fce00078e000a */
.L_x_46:
[----:B------:R-:W-:-:S06]  /*0320*/  IMAD R16, R2, 0x4, R1 ;  /* 0x0000000402107824 */ /* 0x000fcc00078e0201 */
[----:B------:R-:W5:Y:S01]  /*0330*/  LDL R16, [R16+0x4] ;  /* 0x0000040010107983 */ /* 0x000f620000100800 */
[----:B------:R-:W-:-:S05]  /*0340*/  UMOV UR4, URZ ;  /* 0x000000ff00047c82 */ /* 0x000fca0008000000 */
.L_x_45:
        /* <DEDUP_REMOVED lines=189> */
.L_x_48:
[----:B------:R-:W-:-:S06]  /*0f20*/  IMAD R16, R2, 0x4, R1 ;  /* 0x0000000402107824 */ /* 0x000fcc00078e0201 */
[----:B------:R-:W5:Y:S01]  /*0f30*/  LDL R16, [R16+0x4] ;  /* 0x0000040010107983 */ /* 0x000f620000100800 */
[----:B------:R-:W-:-:S05]  /*0f40*/  UMOV UR4, URZ ;  /* 0x000000ff00047c82 */ /* 0x000fca0008000000 */
.L_x_47:
        /* <DEDUP_REMOVED lines=189> */
.L_x_50:
[----:B------:R-:W-:-:S06]  /*1b20*/  IMAD R16, R2, 0x4, R1 ;  /* 0x0000000402107824 */ /* 0x000fcc00078e0201 */
[----:B------:R-:W5:Y:S01]  /*1b30*/  LDL R16, [R16+0x4] ;  /* 0x0000040010107983 */ /* 0x000f620000100800 */
[----:B------:R-:W-:-:S05]  /*1b40*/  UMOV UR4, URZ ;  /* 0x000000ff00047c82 */ /* 0x000fca0008000000 */
.L_x_49:
        /* <DEDUP_REMOVED lines=180> */
.L_x_44:
[----:B------:R-:W-:Y:S05]  /*2690*/  BSYNC.RECONVERGENT B1 ;  /* 0x0000000000017941 */ /* 0x000fea0003800200 */
.L_x_43:
[C---:B------:R-:W-:Y:S01]  /*26a0*/  ISETP.GT.U32.AND P0, PT, R13.reuse, 0x3, PT ;  /* 0x000000030d00780c */ /* 0x040fe20003f04070 */
[----:B------:R-:W-:Y:S01]  /*26b0*/  VIADD R12, R12, 0x1 ;  /* 0x000000010c0c7836 */ /* 0x000fe20000000000 */
[--C-:B------:R-:W-:Y:S02]  /*26c0*/  SHF.R.U64 R13, R13, 0x2, R6.reuse ;  /* 0x000000020d0d7819 */ /* 0x100fe40000001206 */
[----:B------:R-:W-:Y:S02]  /*26d0*/  ISETP.GT.U32.AND.EX P0, PT, R6, RZ, PT, P0 ;  /* 0x000000ff0600720c */ /* 0x000fe40003f04100 */
[----:B------:R-:W-:-:S11]  /*26e0*/  SHF.R.U32.HI R6, RZ, 0x2, R6 ;  /* 0x00000002ff067819 */ /* 0x000fd60000011606 */
[----:B------:R-:W-:Y:S05]  /*26f0*/  @P0 BRA `(.L_x_51) ;  /* 0xffffffd800e00947 */ /* 0x000fea000383ffff */
.L_x_42:
[----:B------:R-:W-:Y:S05]  /*2700*/  BSYNC.RECONVERGENT B0 ;  /* 0x0000000000007941 */ /* 0x000fea0003800200 */
.L_x_41:
[----:B------:R-:W1:Y:S01]  /*2710*/  LDCU UR4, c[0x0][0x38c] ;  /* 0x00007180ff0477ac */ /* 0x000e620008000800 */
[----:B------:R-:W2:Y:S01]  /*2720*/  LDC R6, c[0x0][0x388] ;  /* 0x0000e200ff067b82 */ /* 0x000ea20000000800 */
[----:B------:R-:W-:Y:S01]  /*2730*/  SHF.R.U32.HI R2, RZ, 0x2, R3 ;  /* 0x00000002ff027819 */ /* 0x000fe20000011603 */
[----:B------:R-:W-:Y:S01]  /*2740*/  IMAD.MOV.U32 R10, RZ, RZ, -0x266e14b1 ;  /* 0xd991eb4fff0a7424 */ /* 0x000fe200078e00ff */
[----:B------:R-:W3:Y:S02]  /*2750*/  LDCU.64 UR8, c[0x0][0x380] ;  /* 0x00007000ff0877ac */ /* 0x000ee40008000a00 */
[----:B------:R-:W-:Y:S01]  /*2760*/  LOP3.LUT R2, R2, R3, RZ, 0x3c, !PT ;  /* 0x0000000302027212 */ /* 0x000fe200078e3cff */
[----:B0-----:R-:W-:Y:S01]  /*2770*/  IMAD.SHL.U32 R3, R5, 0x10, RZ ;  /* 0x0000001005037824 */ /* 0x001fe200078e00ff */
[----:B-1----:R-:W0:Y:S01]  /*2780*/  I2F.U32.RP R4, UR4 ;  /* 0x0000000400047d06 */ /* 0x002e220008209000 */
[----:B------:R-:W-:Y:S02]  /*2790*/  ISETP.NE.U32.AND P1, PT, RZ, UR4, PT ;  /* 0x00000004ff007c0c */ /* 0x000fe4000bf25070 */
[----:B--2---:R-:W-:-:S02]  /*27a0*/  ISETP.GT.AND P0, PT, R6, -0x1, PT ;  /* 0xffffffff0600780c */ /* 0x004fc40003f04270 */
[----:B------:R-:W-:Y:S02]  /*27b0*/  LOP3.LUT R6, R6, 0xaad26b49, RZ, 0x3c, !PT ;  /* 0xaad26b4906067812 */ /* 0x000fe400078e3cff */
[----:B------:R-:W-:-:S03]  /*27c0*/  SEL R11, R10, 0x8bf16996, P0 ;  /* 0x8bf169960a0b7807 */ /* 0x000fc60000000000 */
[----:B------:R-:W-:Y:S01]  /*27d0*/  IMAD R6, R6, 0x4182bed5, RZ ;  /* 0x4182bed506067824 */ /* 0x000fe200078e02ff */
[----:B0-----:R-:W0:Y:S04]  /*27e0*/  MUFU.RCP R4, R4 ;  /* 0x0000000400047308 */ /* 0x001e280000001000 */
        /* <DEDUP_REMOVED lines=10> */
[----:B------:R-:W-:-:S06]  /*2890*/  IMAD.HI.U32 R9, R9, R3, R8 ;  /* 0x0000000309097227 */ /* 0x000fcc00078e0008 */
[----:B------:R-:W-:-:S04]  /*28a0*/  IMAD.HI.U32 R9, R9, R4, RZ ;  /* 0x0000000409097227 */ /* 0x000fc800078e00ff */
[----:B------:R-:W-:-:S04]  /*28b0*/  IMAD.MOV R9, RZ, RZ, -R9 ;  /* 0x000000ffff097224 */ /* 0x000fc800078e0a09 */
[----:B------:R-:W-:-:S05]  /*28c0*/  IMAD R4, R9, UR4, R4 ;  /* 0x0000000409047c24 */ /* 0x000fca000f8e0204 */
[----:B------:R-:W-:-:S13]  /*28d0*/  ISETP.GE.U32.AND P0, PT, R4, UR4, PT ;  /* 0x0000000404007c0c */ /* 0x000fda000bf06070 */
[----:B------:R-:W-:-:S05]  /*28e0*/  @P0 VIADD R4, R4, -UR4 ;  /* 0x8000000404040c36 */ /* 0x000fca0008000000 */
[----:B------:R-:W-:-:S13]  /*28f0*/  ISETP.GE.U32.AND P0, PT, R4, UR4, PT ;  /* 0x0000000404007c0c */ /* 0x000fda000bf06070 */
[----:B------:R-:W-:Y:S01]  /*2900*/  @P0 VIADD R4, R4, -UR4 ;  /* 0x8000000404040c36 */ /* 0x000fe20008000000 */
[----:B------:R-:W-:Y:S02]  /*2910*/  @!P1 LOP3.LUT R4, RZ, UR4, RZ, 0x33, !PT ;  /* 0x00000004ff049c12 */ /* 0x000fe4000f8e33ff */
[----:B---3--:R-:W-:-:S03]  /*2920*/  LEA R2, P0, R7, UR8, 0x2 ;  /* 0x0000000807027c11 */ /* 0x008fc6000f8010ff */
[----:B------:R-:W-:Y:S01]  /*2930*/  VIADD R4, R4, 0x1 ;  /* 0x0000000104047836 */ /* 0x000fe20000000000 */
[----:B------:R-:W-:-:S04]  /*2940*/  LEA.HI.X R3, R7, UR9, R0, 0x2, P0 ;  /* 0x0000000907037c11 */ /* 0x000fc800080f1400 */
[----:B------:R-:W-:-:S05]  /*2950*/  IABS R5, R4 ;  /* 0x0000000400057213 */ /* 0x000fca0000000000 */
[----:B------:R-:W-:Y:S01]  /*2960*/  STG.E desc[UR6][R2.64], R5 ;  /* 0x0000000502007986 */ /* 0x000fe2000c101906 */
[----:B------:R-:W-:Y:S05]  /*2970*/  EXIT ;  /* 0x000000000000794d */ /* 0x000fea0003800000 */
.L_x_52:
        /* <DEDUP_REMOVED lines=16> */
.L_x_68:


//--------------------- .text._Z18kernelRompeCabezasPiiiii --------------------------
	.section	.text._Z18kernelRompeCabezasPiiiii,"ax",@progbits
	.align	128
        .global         _Z18kernelRompeCabezasPiiiii
        .type           _Z18kernelRompeCabezasPiiiii,@function
        .size           _Z18kernelRompeCabezasPiiiii,(.L_x_69 - _Z18kernelRompeCabezasPiiiii)
        .other          _Z18kernelRompeCabezasPiiiii,@"STO_CUDA_ENTRY STV_DEFAULT"
_Z18kernelRompeCabezasPiiiii:
.text._Z18kernelRompeCabezasPiiiii:
[----:B------:R-:W-:Y:S01]  /*0000*/  LDC R1, c[0x0][0x37c] ;  /* 0x0000df00ff017b82 */ /* 0x000fe20000000800 */
[----:B------:R-:W0:Y:S07]  /*0010*/  S2R R5, SR_TID.X ;  /* 0x0000000000057919 */ /* 0x000e2e0000002100 */
[----:B------:R-:W0:Y:S01]  /*0020*/  S2UR UR4, SR_CTAID.X ;  /* 0x00000000000479c3 */ /* 0x000e220000002500 */
[----:B------:R-:W-:Y:S01]  /*0030*/  BSSY.RECONVERGENT B0, `(.L_x_53) ;  /* 0x000001c000007945 */ /* 0x000fe20003800200 */
[----:B------:R-:W1:Y:S06]  /*0040*/  S2R R9, SR_TID.Y ;  /* 0x0000000000097919 */ /* 0x000e6c0000002200 */
[----:B------:R-:W0:Y:S08]  /*0050*/  LDC R0, c[0x0][0x360] ;  /* 0x0000d800ff007b82 */ /* 0x000e300000000800 */
[----:B------:R-:W1:Y:S08]  /*0060*/  S2UR UR5, SR_CTAID.Y ;  /* 0x00000000000579c3 */ /* 0x000e700000002600 */
[----:B------:R-:W1:Y:S08]  /*0070*/  LDC R4, c[0x0][0x364] ;  /* 0x0000d900ff047b82 */ /* 0x000e700000000800 */
[----:B------:R-:W2:Y:S01]  /*0080*/  LDC.64 R2, c[0x0][0x388] ;  /* 0x0000e200ff027b82 */ /* 0x000ea20000000a00 */
[----:B0-----:R-:W-:-:S07]  /*0090*/  IMAD R0, R0, UR4, R5 ;  /* 0x0000000400007c24 */ /* 0x001fce000f8e0205 */
[----:B------:R-:W0:Y:S08]  /*00a0*/  LDC R11, c[0x0][0x394] ;  /* 0x0000e500ff0b7b82 */ /* 0x000e300000000800 */
[----:B------:R-:W0:Y:S01]  /*00b0*/  LDC.64 R6, c[0x0][0x380] ;  /* 0x0000e000ff067b82 */ /* 0x000e220000000a00 */
[----:B-1----:R-:W-:Y:S01]  /*00c0*/  IMAD R5, R4, UR5, R9 ;  /* 0x0000000504057c24 */ /* 0x002fe2000f8e0209 */
[----:B------:R-:W1:Y:S01]  /*00d0*/  LDCU.64 UR4, c[0x0][0x358] ;  /* 0x00006b00ff0477ac */ /* 0x000e620008000a00 */
[----:B--2---:R-:W-:-:S02]  /*00e0*/  ISETP.GE.AND P0, PT, R0, R3, PT ;  /* 0x000000030000720c */ /* 0x004fc40003f06270 */
[-C--:B------:R-:W-:Y:S01]  /*00f0*/  IMAD R9, R0, R2.reuse, R5 ;  /* 0x0000000200097224 */ /* 0x080fe200078e0205 */
[-C--:B------:R-:W-:Y:S02]  /*0100*/  ISETP.GT.AND P1, PT, R3, R2.reuse, PT ;  /* 0x000000020300720c */ /* 0x080fe40003f24270 */
[----:B------:R-:W-:-:S11]  /*0110*/  ISETP.GE.OR P0, PT, R5, R2, P0 ;  /* 0x000000020500720c */ /* 0x000fd60000706670 */
[----:B------:R-:W-:Y:S02]  /*0120*/  @P1 IMAD R9, R5, R3, R0 ;  /* 0x0000000305091224 */ /* 0x000fe400078e0200 */
[----:B0-----:R-:W-:Y:S01]  /*0130*/  IMAD.WIDE R6, R11, 0x4, R6 ;  /* 0x000000040b067825 */ /* 0x001fe200078e0206 */
[----:B------:R-:W-:Y:S01]  /*0140*/  MOV R11, 0xffffffff ;  /* 0xffffffff000b7802 */ /* 0x000fe20000000f00 */
[----:B-1----:R-:W-:Y:S06]  /*0150*/  @P0 BRA `(.L_x_54) ;  /* 0x0000000000240947 */ /* 0x002fec0003800000 */
[----:B------:R-:W0:Y:S01]  /*0160*/  LDC.64 R4, c[0x0][0x380] ;  /* 0x0000e000ff047b82 */ /* 0x000e220000000a00 */
[----:B------:R-:W1:Y:S01]  /*0170*/  LDCU UR6, c[0x0][0x390] ;  /* 0x00007200ff0677ac */ /* 0x000e620008000800 */
[----:B0-----:R-:W-:-:S05]  /*0180*/  IMAD.WIDE R4, R9, 0x4, R4 ;  /* 0x0000000409047825 */ /* 0x001fca00078e0204 */
[----:B------:R-:W1:Y:S01]  /*0190*/  LDG.E R0, desc[UR4][R4.64] ;  /* 0x0000000404007981 */ /* 0x000e62000c1e1900 */
[----:B------:R-:W-:-:S05]  /*01a0*/  IMAD R2, R2, R3, RZ ;  /* 0x0000000302027224 */ /* 0x000fca00078e02ff */
[----:B------:R-:W-:-:S04]  /*01b0*/  ISETP.GE.AND P0, PT, R9, R2, PT ;  /* 0x000000020900720c */ /* 0x000fc80003f06270 */
[----:B-1----:R-:W-:-:S13]  /*01c0*/  ISETP.NE.OR P0, PT, R0, UR6, P0 ;  /* 0x0000000600007c0c */ /* 0x002fda0008705670 */
[----:B------:R-:W-:-:S05]  /*01d0*/  @!P0 MOV R3, 0xffffffff ;  /* 0xffffffff00038802 */ /* 0x000fca0000000f00 */
[----:B------:R0:W-:Y:S02]  /*01e0*/  @!P0 STG.E desc[UR4][R4.64], R3 ;  /* 0x0000000304008986 */ /* 0x0001e4000c101904 */
.L_x_54:
[----:B------:R-:W-:Y:S05]  /*01f0*/  BSYNC.RECONVERGENT B0 ;  /* 0x0000000000007941 */ /* 0x000fea0003800200 */
.L_x_53:
[----:B------:R-:W-:Y:S01]  /*0200*/  STG.E desc[UR4][R6.64], R11 ;  /* 0x0000000b06007986 */ /* 0x000fe2000c101904 */
[----:B------:R-:W-:Y:S05]  /*0210*/  EXIT ;  /* 0x000000000000794d */ /* 0x000fea0003800000 */
.L_x_55:
        /* <DEDUP_REMOVED lines=14> */
.L_x_69:


//--------------------- .text._Z9kernelTNTPiiii   --------------------------
	.section	.text._Z9kernelTNTPiiii,"ax",@progbits
	.align	128
        .global         _Z9kernelTNTPiiii
        .type           _Z9kernelTNTPiiii,@function
        .size           _Z9kernelTNTPiiii,(.L_x_70 - _Z9kernelTNTPiiii)
        .other          _Z9kernelTNTPiiii,@"STO_CUDA_ENTRY STV_DEFAULT"
_Z9kernelTNTPiiii:
.text._Z9kernelTNTPiiii:
        /* <DEDUP_REMOVED lines=9> */
[----:B0-----:R-:W-:-:S02]  /*0090*/  IMAD R6, R6, UR4, R7 ;  /* 0x0000000406067c24 */ /* 0x001fc4000f8e0207 */
[----:B------:R-:W-:-:S05]  /*00a0*/  IMAD.MOV.U32 R7, RZ, RZ, -0x1 ;  /* 0xffffffffff077424 */ /* 0x000fca00078e00ff */
        /* <DEDUP_REMOVED lines=10> */
[----:B-1----:R-:W-:Y:S06]  /*0150*/  @P0 BRA `(.L_x_57) ;  /* 0x0000000000a40947 */ /* 0x002fec0003800000 */
[----:B------:R-:W-:Y:S01]  /*0160*/  IABS R13, R5 ;  /* 0x00000005000d7213 */ /* 0x000fe20000000000 */
[----:B------:R-:W0:Y:S03]  /*0170*/  LDC R14, c[0x0][0x390] ;  /* 0x0000e400ff0e7b82 */ /* 0x000e260000000800 */
[----:B------:R-:W1:Y:S08]  /*0180*/  I2F.RP R8, R13 ;  /* 0x0000000d00087306 */ /* 0x000e700000209400 */
[----:B-1----:R-:W1:Y:S02]  /*0190*/  MUFU.RCP R8, R8 ;  /* 0x0000000800087308 */ /* 0x002e640000001000 */
[----:B-1----:R-:W-:-:S06]  /*01a0*/  VIADD R10, R8, 0xffffffe ;  /* 0x0ffffffe080a7836 */ /* 0x002fcc0000000000 */
[----:B------:R1:W2:Y:S02]  /*01b0*/  F2I.FTZ.U32.TRUNC.NTZ R11, R10 ;  /* 0x0000000a000b7305 */ /* 0x0002a4000021f000 */
[----:B-1----:R-:W-:Y:S01]  /*01c0*/  IMAD.MOV.U32 R10, RZ, RZ, RZ ;  /* 0x000000ffff0a7224 */ /* 0x002fe200078e00ff */
[----:B--2---:R-:W-:-:S05]  /*01d0*/  IADD3 R12, PT, PT, RZ, -R11, RZ ;  /* 0x8000000bff0c7210 */ /* 0x004fca0007ffe0ff */
[----:B------:R-:W-:Y:S01]  /*01e0*/  IMAD R15, R12, R13, RZ ;  /* 0x0000000d0c0f7224 */ /* 0x000fe200078e02ff */
[----:B0-----:R-:W-:-:S03]  /*01f0*/  IABS R12, R14 ;  /* 0x0000000e000c7213 */ /* 0x001fc60000000000 */
[----:B------:R-:W-:-:S06]  /*0200*/  IMAD.HI.U32 R11, R11, R15, R10 ;  /* 0x0000000f0b0b7227 */ /* 0x000fcc00078e000a */
[----:B------:R-:W-:-:S04]  /*0210*/  IMAD.HI.U32 R11, R11, R12, RZ ;  /* 0x0000000c0b0b7227 */ /* 0x000fc800078e00ff */
[----:B------:R-:W-:-:S04]  /*0220*/  IMAD.MOV R8, RZ, RZ, -R11 ;  /* 0x000000ffff087224 */ /* 0x000fc800078e0a0b */
[----:B------:R-:W-:-:S05]  /*0230*/  IMAD R8, R13, R8, R12 ;  /* 0x000000080d087224 */ /* 0x000fca00078e020c */
[----:B------:R-:W-:-:S13]  /*0240*/  ISETP.GT.U32.AND P2, PT, R13, R8, PT ;  /* 0x000000080d00720c */ /* 0x000fda0003f44070 */
[-C--:B------:R-:W-:Y:S01]  /*0250*/  @!P2 IADD3 R8, PT, PT, R8, -R13.reuse, RZ ;  /* 0x8000000d0808a210 */ /* 0x080fe20007ffe0ff */
[----:B------:R-:W-:Y:S01]  /*0260*/  @!P2 VIADD R11, R11, 0x1 ;  /* 0x000000010b0ba836 */ /* 0x000fe20000000000 */
[----:B------:R-:W-:Y:S02]  /*0270*/  ISETP.NE.AND P2, PT, R5, RZ, PT ;  /* 0x000000ff0500720c */ /* 0x000fe40003f45270 */
[----:B------:R-:W-:Y:S02]  /*0280*/  ISETP.GE.U32.AND P0, PT, R8, R13, PT ;  /* 0x0000000d0800720c */ /* 0x000fe40003f06070 */
[----:B------:R-:W-:-:S04]  /*0290*/  LOP3.LUT R8, R14, R5, RZ, 0x3c, !PT ;  /* 0x000000050e087212 */ /* 0x000fc800078e3cff */
[----:B------:R-:W-:-:S07]  /*02a0*/  ISETP.GE.AND P1, PT, R8, RZ, PT ;  /* 0x000000ff0800720c */ /* 0x000fce0003f26270 */
[----:B------:R-:W-:-:S06]  /*02b0*/  @P0 VIADD R11, R11, 0x1 ;  /* 0x000000010b0b0836 */ /* 0x000fcc0000000000 */
[----:B------:R-:W-:Y:S02]  /*02c0*/  @!P1 IADD3 R11, PT, PT, -R11, RZ, RZ ;  /* 0x000000ff0b0b9210 */ /* 0x000fe40007ffe1ff */
[----:B------:R-:W-:-:S04]  /*02d0*/  @!P2 LOP3.LUT R11, RZ, R5, RZ, 0x33, !PT ;  /* 0x00000005ff0ba212 */ /* 0x000fc800078e33ff */
[C---:B------:R-:W-:Y:S01]  /*02e0*/  IADD3 R10, PT, PT, R11.reuse, -0x4, RZ ;  /* 0xfffffffc0b0a7810 */ /* 0x040fe20007ffe0ff */
[----:B------:R-:W-:Y:S02]  /*02f0*/  VIADD R8, R11, 0x4 ;  /* 0x000000040b087836 */ /* 0x000fe40000000000 */
[----:B------:R-:W-:-:S03]  /*0300*/  IMAD.MOV R11, RZ, RZ, -R11 ;  /* 0x000000ffff0b7224 */ /* 0x000fc600078e0a0b */
[----:B------:R-:W-:Y:S01]  /*0310*/  ISETP.GT.AND P0, PT, R9, R8, PT ;  /* 0x000000080900720c */ /* 0x000fe20003f04270 */
[----:B------:R-:W-:Y:S02]  /*0320*/  IMAD R11, R5, R11, R14 ;  /* 0x0000000b050b7224 */ /* 0x000fe400078e020e */
[----:B------:R-:W-:Y:S01]  /*0330*/  IMAD R5, R4, R5, RZ ;  /* 0x0000000504057224 */ /* 0x000fe200078e02ff */
[----:B------:R-:W-:-:S13]  /*0340*/  ISETP.GT.OR P0, PT, R10, R9, P0 ;  /* 0x000000090a00720c */ /* 0x000fda0000704670 */
[C---:B------:R-:W-:Y:S01]  /*0350*/  @!P0 IADD3 R9, PT, PT, R11.reuse, -0x4, RZ ;  /* 0xfffffffc0b098810 */ /* 0x040fe20007ffe0ff */
[----:B------:R-:W-:-:S03]  /*0360*/  VIADD R11, R11, 0x4 ;  /* 0x000000040b0b7836 */ /* 0x000fc60000000000 */
[----:B------:R-:W-:-:S04]  /*0370*/  ISETP.LE.AND P0, PT, R9, R6, !P0 ;  /* 0x000000060900720c */ /* 0x000fc80004703270 */
[----:B------:R-:W-:-:S04]  /*0380*/  ISETP.GT.OR P0, PT, R6, R11, !P0 ;  /* 0x0000000b0600720c */ /* 0x000fc80004704670 */
[----:B------:R-:W-:-:S04]  /*0390*/  ISETP.LT.OR P0, PT, R6, RZ, P0 ;  /* 0x000000ff0600720c */ /* 0x000fc80000701670 */
[----:B------:R-:W-:-:S13]  /*03a0*/  ISETP.GE.OR P0, PT, R0, R5, P0 ;  /* 0x000000050000720c */ /* 0x000fda0000706670 */
[----:B------:R-:W0:Y:S01]  /*03b0*/  @!P0 LDC.64 R4, c[0x0][0x380] ;  /* 0x0000e000ff048b82 */ /* 0x000e220000000a00 */
[----:B------:R-:W-:Y:S01]  /*03c0*/  @!P0 MOV R9, 0xffffffff ;  /* 0xffffffff00098802 */ /* 0x000fe20000000f00 */
[----:B0-----:R-:W-:-:S05]  /*03d0*/  @!P0 IMAD.WIDE R4, R0, 0x4, R4 ;  /* 0x0000000400048825 */ /* 0x001fca00078e0204 */
[----:B------:R0:W-:Y:S02]  /*03e0*/  @!P0 STG.E desc[UR4][R4.64], R9 ;  /* 0x0000000904008986 */ /* 0x0001e4000c101904 */
.L_x_57:
[----:B------:R-:W-:Y:S05]  /*03f0*/  BSYNC.RECONVERGENT B0 ;  /* 0x0000000000007941 */ /* 0x000fea0003800200 */
.L_x_56:
[----:B------:R-:W-:Y:S01]  /*0400*/  STG.E desc[UR4][R2.64], R7 ;  /* 0x0000000702007986 */ /* 0x000fe2000c101904 */
[----:B------:R-:W-:Y:S05]  /*0410*/  EXIT ;  /* 0x000000000000794d */ /* 0x000fea0003800000 */
.L_x_58:
        /* <DEDUP_REMOVED lines=14> */
.L_x_70:


//--------------------- .text._Z11kernelBombaPiiii --------------------------
	.section	.text._Z11kernelBombaPiiii,"ax",@progbits
	.align	128
        .global         _Z11kernelBombaPiiii
        .type           _Z11kernelBombaPiiii,@function
        .size           _Z11kernelBombaPiiii,(.L_x_71 - _Z11kernelBombaPiiii)
        .other          _Z11kernelBombaPiiii,@"STO_CUDA_ENTRY STV_DEFAULT"
_Z11kernelBombaPiiii:
.text._Z11kernelBombaPiiii:
[----:B------:R-:W-:Y:S08]  /*0000*/  LDC R1, c[0x0][0x37c] ;  /* 0x0000df00ff017b82 */ /* 0x000ff00000000800 */
[----:B------:R-:W0:Y:S01]  /*0010*/  LDC R3, c[0x0][0x38c] ;  /* 0x0000e300ff037b82 */ /* 0x000e220000000800 */
[----:B------:R-:W-:Y:S01]  /*0020*/  BSSY.RECONVERGENT B0, `(.L_x_59) ;  /* 0x0000038000007945 */ /* 0x000fe20003800200 */
[----:B------:R-:W1:Y:S03]  /*0030*/  LDCU.64 UR6, c[0x0][0x358] ;  /* 0x00006b00ff0677ac */ /* 0x000e660008000a00 */
[----:B------:R-:W-:Y:S03]  /*0040*/  BSSY.RELIABLE B1, `(.L_x_60) ;  /* 0x000002d000017945 */ /* 0x000fe60003800100 */
[----:B------:R-:W2:Y:S08]  /*0050*/  LDC R0, c[0x0][0x390] ;  /* 0x0000e400ff007b82 */ /* 0x000eb00000000800 */
[----:B------:R-:W3:Y:S01]  /*0060*/  S2UR UR5, SR_CTAID.Y ;  /* 0x00000000000579c3 */ /* 0x000ee20000002600 */
[----:B0-----:R-:W-:-:S07]  /*0070*/  IABS R9, R3 ;  /* 0x0000000300097213 */ /* 0x001fce0000000000 */
[----:B------:R-:W0:Y:S01]  /*0080*/  S2UR UR4, SR_CTAID.X ;  /* 0x00000000000479c3 */ /* 0x000e220000002500 */
[----:B------:R-:W4:Y:S08]  /*0090*/  I2F.RP R2, R9 ;  /* 0x0000000900027306 */ /* 0x000f300000209400 */
[----:B----4-:R-:W4:Y:S02]  /*00a0*/  MUFU.RCP R2, R2 ;  /* 0x0000000200027308 */ /* 0x010f240000001000 */
[----:B----4-:R-:W-:-:S06]  /*00b0*/  VIADD R4, R2, 0xffffffe ;  /* 0x0ffffffe02047836 */ /* 0x010fcc0000000000 */
[----:B------:R4:W5:Y:S02]  /*00c0*/  F2I.FTZ.U32.TRUNC.NTZ R5, R4 ;  /* 0x0000000400057305 */ /* 0x000964000021f000 */
[----:B----4-:R-:W-:Y:S02]  /*00d0*/  HFMA2 R4, -RZ, RZ, 0, 0 ;  /* 0x00000000ff047431 */ /* 0x010fe400000001ff */
[----:B-----5:R-:W-:-:S04]  /*00e0*/  IMAD.MOV R6, RZ, RZ, -R5 ;  /* 0x000000ffff067224 */ /* 0x020fc800078e0a05 */
[----:B------:R-:W-:Y:S01]  /*00f0*/  IMAD R7, R6, R9, RZ ;  /* 0x0000000906077224 */ /* 0x000fe200078e02ff */
[----:B--2---:R-:W-:-:S03]  /*0100*/  IABS R6, R0 ;  /* 0x0000000000067213 */ /* 0x004fc60000000000 */
[----:B------:R-:W-:Y:S02]  /*0110*/  IMAD.HI.U32 R5, R5, R7, R4 ;  /* 0x0000000705057227 */ /* 0x000fe400078e0004 */
[----:B------:R-:W0:Y:S04]  /*0120*/  LDC R4, c[0x0][0x360] ;  /* 0x0000d800ff047b82 */ /* 0x000e280000000800 */
[----:B------:R-:W-:-:S04]  /*0130*/  IMAD.HI.U32 R5, R5, R6, RZ ;  /* 0x0000000605057227 */ /* 0x000fc800078e00ff */
[----:B------:R-:W-:Y:S01]  /*0140*/  IMAD.MOV R2, RZ, RZ, -R5 ;  /* 0x000000ffff027224 */ /* 0x000fe200078e0a05 */
[----:B------:R-:W3:Y:S03]  /*0150*/  LDC R7, c[0x0][0x364] ;  /* 0x0000d900ff077b82 */ /* 0x000ee60000000800 */
[C---:B------:R-:W-:Y:S02]  /*0160*/  IMAD R2, R9.reuse, R2, R6 ;  /* 0x0000000209027224 */ /* 0x040fe400078e0206 */
[----:B------:R-:W3:Y:S03]  /*0170*/  S2R R6, SR_TID.Y ;  /* 0x0000000000067919 */ /* 0x000ee60000002200 */
[----:B------:R-:W-:-:S13]  /*0180*/  ISETP.GT.U32.AND P2, PT, R9, R2, PT ;  /* 0x000000020900720c */ /* 0x000fda0003f44070 */
[-C--:B------:R-:W-:Y:S01]  /*0190*/  @!P2 IADD3 R2, PT, PT, R2, -R9.reuse, RZ ;  /* 0x800000090202a210 */ /* 0x080fe20007ffe0ff */
[----:B------:R-:W-:Y:S01]  /*01a0*/  @!P2 VIADD R5, R5, 0x1 ;  /* 0x000000010505a836 */ /* 0x000fe20000000000 */
[----:B------:R-:W-:Y:S02]  /*01b0*/  ISETP.NE.AND P2, PT, R3, RZ, PT ;  /* 0x000000ff0300720c */ /* 0x000fe40003f45270 */
[----:B------:R-:W-:Y:S02]  /*01c0*/  ISETP.GE.U32.AND P0, PT, R2, R9, PT ;  /* 0x000000090200720c */ /* 0x000fe40003f06070 */
[----:B------:R-:W-:Y:S01]  /*01d0*/  LOP3.LUT R2, R0, R3, RZ, 0x3c, !PT ;  /* 0x0000000300027212 */ /* 0x000fe200078e3cff */
[----:B------:R-:W0:Y:S03]  /*01e0*/  S2R R9, SR_TID.X ;  /* 0x0000000000097919 */ /* 0x000e260000002100 */
[----:B------:R-:W-:Y:S01]  /*01f0*/  ISETP.GE.AND P1, PT, R2, RZ, PT ;  /* 0x000000ff0200720c */ /* 0x000fe20003f26270 */
[----:B---3--:R-:W-:-:S06]  /*0200*/  IMAD R7, R7, UR5, R6 ;  /* 0x0000000507077c24 */ /* 0x008fcc000f8e0206 */
[----:B------:R-:W-:-:S06]  /*0210*/  @P0 IADD3 R5, PT, PT, R5, 0x1, RZ ;  /* 0x0000000105050810 */ /* 0x000fcc0007ffe0ff */
[----:B------:R-:W-:Y:S01]  /*0220*/  @!P1 IMAD.MOV R5, RZ, RZ, -R5 ;  /* 0x000000ffff059224 */ /* 0x000fe200078e0a05 */
[----:B------:R-:W-:-:S04]  /*0230*/  @!P2 LOP3.LUT R5, RZ, R3, RZ, 0x33, !PT ;  /* 0x00000003ff05a212 */ /* 0x000fc800078e33ff */
[----:B------:R-:W-:Y:S01]  /*0240*/  ISETP.NE.AND P0, PT, R5, R7, PT ;  /* 0x000000070500720c */ /* 0x000fe20003f05270 */
[----:B0-----:R-:W-:-:S12]  /*0250*/  IMAD R2, R4, UR4, R9 ;  /* 0x0000000404027c24 */ /* 0x001fd8000f8e0209 */
[----:B-1----:R-:W-:Y:S05]  /*0260*/  @!P0 BRA `(.L_x_61) ;  /* 0x0000000000288947 */ /* 0x002fea0003800000 */
[----:B------:R-:W-:Y:S01]  /*0270*/  IADD3 R5, PT, PT, -R5, RZ, RZ ;  /* 0x000000ff05057210 */ /* 0x000fe20007ffe1ff */
[----:B------:R-:W0:Y:S04]  /*0280*/  LDCU UR4, c[0x0][0x388] ;  /* 0x00007100ff0477ac */ /* 0x000e280008000800 */
[----:B------:R-:W-:-:S05]  /*0290*/  IMAD R5, R3, R5, R0 ;  /* 0x0000000503057224 */ /* 0x000fca00078e0200 */
[----:B------:R-:W-:-:S04]  /*02a0*/  ISETP.NE.AND P0, PT, R5, R2, PT ;  /* 0x000000020500720c */ /* 0x000fc80003f05270 */
[----:B------:R-:W-:-:S04]  /*02b0*/  ISETP.EQ.OR P0, PT, R7, RZ, P0 ;  /* 0x000000ff0700720c */ /* 0x000fc80000702670 */
[----:B0-----:R-:W-:-:S04]  /*02c0*/  ISETP.GE.OR P0, PT, R7, UR4, P0 ;  /* 0x0000000407007c0c */ /* 0x001fc80008706670 */
[----:B------:R-:W-:-:S04]  /*02d0*/  ISETP.LT.OR P0, PT, R2, 0x1, P0 ;  /* 0x000000010200780c */ /* 0x000fc80000701670 */
[----:B------:R-:W-:-:S13]  /*02e0*/  ISETP.GE.OR P0, PT, R2, R3, P0 ;  /* 0x000000030200720c */ /* 0x000fda0000706670 */
[----:B------:R-:W-:Y:S05]  /*02f0*/  @P0 BREAK.RELIABLE B1 ;  /* 0x0000000000010942 */ /* 0x000fea0003800100 */
[----:B------:R-:W-:Y:S05]  /*0300*/  @P0 BRA `(.L_x_62) ;  /* 0x0000000000240947 */ /* 0x000fea0003800000 */
.L_x_61:
[----:B------:R-:W-:Y:S05]  /*0310*/  BSYNC.RELIABLE B1 ;  /* 0x0000000000017941 */ /* 0x000fea0003800100 */
.L_x_60:
[----:B------:R-:W0:Y:S01]  /*0320*/  LDCU UR4, c[0x0][0x388] ;  /* 0x00007100ff0477ac */ /* 0x000e220008000800 */
[----:B------:R-:W1:Y:S01]  /*0330*/  LDC.64 R4, c[0x0][0x380] ;  /* 0x0000e000ff047b82 */ /* 0x000e620000000a00 */
[----:B0-----:R-:W-:Y:S01]  /*0340*/  ISETP.GT.AND P0, PT, R3, UR4, PT ;  /* 0x0000000403007c0c */ /* 0x001fe2000bf04270 */
[----:B------:R-:W-:-:S12]  /*0350*/  IMAD R3, R7, R3, R2 ;  /* 0x0000000307037224 */ /* 0x000fd800078e0202 */
[----:B------:R-:W-:Y:S02]  /*0360*/  @!P0 IMAD R3, R2, UR4, R7 ;  /* 0x0000000402038c24 */ /* 0x000fe4000f8e0207 */
[----:B------:R-:W-:Y:S02]  /*0370*/  IMAD.MOV.U32 R7, RZ, RZ, -0x1 ;  /* 0xffffffffff077424 */ /* 0x000fe400078e00ff */
[----:B-1----:R-:W-:-:S05]  /*0380*/  IMAD.WIDE R2, R3, 0x4, R4 ;  /* 0x0000000403027825 */ /* 0x002fca00078e0204 */
[----:B------:R0:W-:Y:S02]  /*0390*/  STG.E desc[UR6][R2.64], R7 ;  /* 0x0000000702007986 */ /* 0x0001e4000c101906 */
.L_x_62:
[----:B------:R-:W-:Y:S05]  /*03a0*/  BSYNC.RECONVERGENT B0 ;  /* 0x0000000000007941 */ /* 0x000fea0003800200 */
.L_x_59:
[----:B------:R-:W-:Y:S05]  /*03b0*/  WARPSYNC.ALL ;  /* 0x0000000000007948 */ /* 0x000fea0003800000 */
[----:B0-----:R-:W0:Y:S01]  /*03c0*/  LDC.64 R2, c[0x0][0x380] ;  /* 0x0000e000ff027b82 */ /* 0x001e220000000a00 */
[----:B------:R-:W-:Y:S01]  /*03d0*/  MOV R5, 0xffffffff ;  /* 0xffffffff00057802 */ /* 0x000fe20000000f00 */
[----:B0-----:R-:W-:-:S05]  /*03e0*/  IMAD.WIDE R2, R0, 0x4, R2 ;  /* 0x0000000400027825 */ /* 0x001fca00078e0202 */
[----:B------:R-:W-:Y:S01]  /*03f0*/  STG.E desc[UR6][R2.64], R5 ;  /* 0x0000000502007986 */ /* 0x000fe2000c101906 */
[----:B------:R-:W-:Y:S05]  /*0400*/  EXIT ;  /* 0x000000000000794d */ /* 0x000fea0003800000 */
.L_x_63:
        /* <DEDUP_REMOVED lines=15> */
.L_x_71:


//--------------------- .nv.global.init           --------------------------
	.section	.nv.global.init,"aw",@progbits
	.align	4
.nv.global.init:
	.type		mrg32k3aM1SubSeq,@object
	.size		mrg32k3aM1SubSeq,(mrg32k3aM2SubSeq - mrg32k3aM1SubSeq)
mrg32k3aM1SubSeq:
        /*0000*/ 	.byte	0x0b, 0xcc, 0xee, 0x04, 0x73, 0x29, 0x8b, 0x6f, 0xf6, 0x53, 0x03, 0xf6, 0x23, 0xf6, 0xea, 0xda
        /* <DEDUP_REMOVED lines=125> */
	.type		mrg32k3aM2SubSeq,@object
	.size		mrg32k3aM2SubSeq,(mrg32k3aM1 - mrg32k3aM2SubSeq)
mrg32k3aM2SubSeq:
        /* <DEDUP_REMOVED lines=126> */
	.type		mrg32k3aM1,@object
	.size		mrg32k3aM1,(mrg32k3aM1Seq - mrg32k3aM1)
mrg32k3aM1:
        /* <DEDUP_REMOVED lines=144> */
	.type		mrg32k3aM1Seq,@object
	.size		mrg32k3aM1Seq,(mrg32k3aM2 - mrg32k3aM1Seq)
mrg32k3aM1Seq:
        /* <DEDUP_REMOVED lines=144> */
	.type		mrg32k3aM2,@object
	.size		mrg32k3aM2,(mrg32k3aM2Seq - mrg32k3aM2)
mrg32k3aM2:
        /* <DEDUP_REMOVED lines=144> */
	.type		mrg32k3aM2Seq,@object
	.size		mrg32k3aM2Seq,(precalc_xorwow_matrix - mrg32k3aM2Seq)
mrg32k3aM2Seq:
        /* <DEDUP_REMOVED lines=144> */
	.type		precalc_xorwow_matrix,@object
	.size		precalc_xorwow_matrix,(precalc_xorwow_offset_matrix - precalc_xorwow_matrix)
precalc_xorwow_matrix:
        /* <DEDUP_REMOVED lines=6400> */
	.type		precalc_xorwow_offset_matrix,@object
	.size		precalc_xorwow_offset_matrix,(.L_1 - precalc_xorwow_offset_matrix)
precalc_xorwow_offset_matrix:
        /* <DEDUP_REMOVED lines=6400> */
.L_1:


//--------------------- .nv.shared.reserved.0     --------------------------
	.section	.nv.shared.reserved.0,"aw",@nobits
	.weak		__nv_reservedSMEM_offset_0_alias
	.size		__nv_reservedSMEM_offset_0_alias, 0, 64
	.other		__nv_reservedSMEM_offset_0_alias,@"STO_CUDA_RESERVED_SHARED STV_DEFAULT"
__nv_reservedSMEM_offset_0_alias:
	.zero		0
	.zero		64


//--------------------- .nv.constant0._Z30kernelEncontrarRompecabezasTNTPiiiiS_ii --------------------------
	.section	.nv.constant0._Z30kernelEncontrarRompecabezasTNTPiiiiS_ii,"a",@progbits
	.sectionflags	@""
	.align	4
.nv.constant0._Z30kernelEncontrarRompecabezasTNTPiiiiS_ii:
	.zero		936


//--------------------- .nv.constant0._Z20kernelEncontrarBombaPiiiiS_S_ --------------------------
	.section	.nv.constant0._Z20kernelEncontrarBombaPiiiiS_S_,"a",@progbits
	.sectionflags	@""
	.align	4
.nv.constant0._Z20kernelEncontrarBombaPiiiiS_S_:
	.zero		936


//--------------------- .nv.constant0._Z22kernelEncontrarCaminosPiiiS_iPbi --------------------------
	.section	.nv.constant0._Z22kernelEncontrarCaminosPiiiS_iPbi,"a",@progbits
	.sectionflags	@""
	.align	4
.nv.constant0._Z22kernelEncontrarCaminosPiiiS_iPbi:
	.zero		940


//--------------------- .nv.constant0._Z26kernelReemplazarPosicionesPiiiiiS_ --------------------------
	.section	.nv.constant0._Z26kernelReemplazarPosicionesPiiiiiS_,"a",@progbits
	.sectionflags	@""
	.align	4
.nv.constant0._Z26kernelReemplazarPosicionesPiiiiiS_:
	.zero		928


//--------------------- .nv.constant0._Z20kernelGenerarTableroPiiiii --------------------------
	.section	.nv.constant0._Z20kernelGenerarTableroPiiiii,"a",@progbits
	.sectionflags	@""
	.align	4
.nv.constant0._Z20kernelGenerarTableroPiiiii:
	.zero		920


//--------------------- .nv.constant0._Z18kernelRompeCabezasPiiiii --------------------------
	.section	.nv.constant0._Z18kernelRompeCabezasPiiiii,"a",@progbits
	.sectionflags	@""
	.align	4
.nv.constant0._Z18kernelRompeCabezasPiiiii:
	.zero		920


//--------------------- .nv.constant0._Z9kernelTNTPiiii --------------------------
	.section	.nv.constant0._Z9kernelTNTPiiii,"a",@progbits
	.sectionflags	@""
	.align	4
.nv.constant0._Z9kernelTNTPiiii:
	.zero		916


//--------------------- .nv.constant0._Z11kernelBombaPiiii --------------------------
	.section	.nv.constant0._Z11kernelBombaPiiii,"a",@progbits
	.sectionflags	@""
	.align	4
.nv.constant0._Z11kernelBombaPiiii:
	.zero		916


//--------------------- SYMBOLS --------------------------

	.type		.nv.reservedSmem.offset0,@object
	.size		.nv.reservedSmem.offset0,0x4
